//
// Generated by NVIDIA NVVM Compiler
//
// Compiler Build ID: CL-36424714
// Cuda compilation tools, release 13.0, V13.0.88
// Based on NVVM 20.0.0
//

.version 9.0
.target sm_100
.address_size 64

	// .globl	side_aware_memcpy_aligned_32

.visible .entry side_aware_memcpy_aligned_32(
	.param .u64 .ptr .align 1 side_aware_memcpy_aligned_32_param_0,
	.param .u64 .ptr .align 1 side_aware_memcpy_aligned_32_param_1,
	.param .u32 side_aware_memcpy_aligned_32_param_2,
	.param .u32 side_aware_memcpy_aligned_32_param_3,
	.param .u32 side_aware_memcpy_aligned_32_param_4,
	.param .align 1 .b8 side_aware_memcpy_aligned_32_param_5[200]
)
{
	.reg .pred 	%p<12>;
	.reg .b16 	%rs<4>;
	.reg .b32 	%r<99>;
	.reg .b64 	%rd<30>;

	ld.param.u64 	%rd4, [side_aware_memcpy_aligned_32_param_0];
	ld.param.u64 	%rd3, [side_aware_memcpy_aligned_32_param_1];
	ld.param.u32 	%r19, [side_aware_memcpy_aligned_32_param_2];
	ld.param.u32 	%r20, [side_aware_memcpy_aligned_32_param_3];
	ld.param.u32 	%r21, [side_aware_memcpy_aligned_32_param_4];
	mov.b64 	%rd5, side_aware_memcpy_aligned_32_param_5;
	mov.u64 	%rd6, %rd5;
	cvta.to.global.u64 	%rd1, %rd4;
	cvta.to.global.u64 	%rd2, %rd3;
	// begin inline asm
	mov.u32 %r22, %smid;

	// end inline asm
	cvt.s64.s32 	%rd7, %r22;
	add.s64 	%rd8, %rd6, %rd7;
	ld.param.u8 	%rs1, [%rd8];
	shr.u16 	%rs2, %rs1, 1;
	cvt.u32.u16 	%r1, %rs2;
	setp.gt.s32 	%p1, %r21, %r1;
	@%p1 bra 	$L__BB0_2;
	mov.b32 	%r23, 1000;
	// begin inline asm
	nanosleep.u32 %r23;
	// end inline asm
	bra.uni 	$L__BB0_12;
$L__BB0_2:
	cvt.u32.u16 	%r24, %rs1;
	and.b32  	%r2, %r24, 1;
	mov.u32 	%r25, %ntid.x;
	shr.u32 	%r26, %r25, 8;
	mov.u32 	%r3, %tid.x;
	shr.u32 	%r27, %r3, 8;
	shl.b32 	%r28, %r3, 4;
	and.b32  	%r4, %r28, 4080;
	mul.lo.s32 	%r5, %r21, %r26;
	mad.lo.s32 	%r97, %r26, %r1, %r27;
	shr.u32 	%r7, %r19, 15;
	cvt.u32.u64 	%r29, %rd3;
	and.b32  	%r30, %r20, %r29;
	popc.b32 	%r31, %r30;
	and.b32  	%r8, %r31, 1;
	xor.b32  	%r9, %r8, %r2;
	setp.ge.u32 	%p2, %r97, %r7;
	@%p2 bra 	$L__BB0_5;
	shl.b32 	%r32, %r97, 15;
	or.b32  	%r98, %r32, %r4;
	shl.b32 	%r11, %r5, 15;
$L__BB0_4:
	and.b32  	%r33, %r98, %r20;
	popc.b32 	%r34, %r33;
	and.b32  	%r35, %r34, 1;
	xor.b32  	%r36, %r35, %r9;
	shl.b32 	%r37, %r36, 12;
	add.s32 	%r38, %r37, %r98;
	cvt.u64.u32 	%rd9, %r38;
	add.s64 	%rd10, %rd2, %rd9;
	ld.global.v4.u32 	{%r39, %r40, %r41, %r42}, [%rd10];
	add.s32 	%r43, %r98, 8192;
	and.b32  	%r44, %r43, %r20;
	popc.b32 	%r45, %r44;
	and.b32  	%r46, %r45, 1;
	xor.b32  	%r47, %r46, %r9;
	shl.b32 	%r48, %r47, 12;
	add.s32 	%r49, %r48, %r43;
	cvt.u64.u32 	%rd11, %r49;
	add.s64 	%rd12, %rd2, %rd11;
	ld.global.v4.u32 	{%r50, %r51, %r52, %r53}, [%rd12];
	add.s32 	%r54, %r98, 16384;
	and.b32  	%r55, %r54, %r20;
	popc.b32 	%r56, %r55;
	and.b32  	%r57, %r56, 1;
	xor.b32  	%r58, %r57, %r9;
	shl.b32 	%r59, %r58, 12;
	add.s32 	%r60, %r59, %r54;
	cvt.u64.u32 	%rd13, %r60;
	add.s64 	%rd14, %rd2, %rd13;
	ld.global.v4.u32 	{%r61, %r62, %r63, %r64}, [%rd14];
	add.s32 	%r65, %r98, 24576;
	and.b32  	%r66, %r65, %r20;
	popc.b32 	%r67, %r66;
	and.b32  	%r68, %r67, 1;
	xor.b32  	%r69, %r68, %r9;
	shl.b32 	%r70, %r69, 12;
	add.s32 	%r71, %r70, %r65;
	cvt.u64.u32 	%rd15, %r71;
	add.s64 	%rd16, %rd2, %rd15;
	ld.global.v4.u32 	{%r72, %r73, %r74, %r75}, [%rd16];
	add.s64 	%rd17, %rd1, %rd9;
	st.global.v4.u32 	[%rd17], {%r39, %r40, %r41, %r42};
	add.s64 	%rd18, %rd1, %rd11;
	st.global.v4.u32 	[%rd18], {%r50, %r51, %r52, %r53};
	add.s64 	%rd19, %rd1, %rd13;
	st.global.v4.u32 	[%rd19], {%r61, %r62, %r63, %r64};
	add.s64 	%rd20, %rd1, %rd15;
	st.global.v4.u32 	[%rd20], {%r72, %r73, %r74, %r75};
	add.s32 	%r97, %r97, %r5;
	add.s32 	%r98, %r11, %r98;
	setp.lt.u32 	%p3, %r97, %r7;
	@%p3 bra 	$L__BB0_4;
$L__BB0_5:
	setp.gt.u32 	%p4, %r3, 255;
	@%p4 bra 	$L__BB0_12;
	shr.u32 	%r76, %r19, 13;
	shl.b32 	%r77, %r7, 2;
	add.s32 	%r78, %r77, %r21;
	sub.s32 	%r79, %r76, %r78;
	add.s32 	%r80, %r79, %r1;
	add.s32 	%r16, %r80, 1;
	setp.lt.s32 	%p5, %r16, 0;
	@%p5 bra 	$L__BB0_9;
	and.b32  	%r85, %r19, -32768;
	shl.b32 	%r86, %r16, 13;
	or.b32  	%r87, %r85, %r4;
	add.s32 	%r88, %r87, %r86;
	and.b32  	%r89, %r88, %r20;
	popc.b32 	%r90, %r89;
	and.b32  	%r91, %r90, 1;
	setp.eq.s32 	%p10, %r91, %r9;
	or.b32  	%r92, %r88, 4096;
	selp.b32 	%r17, %r88, %r92, %p10;
	cvt.u64.u32 	%rd24, %r17;
	add.s64 	%rd25, %rd24, 16;
	cvt.u64.u32 	%rd26, %r19;
	setp.gt.u64 	%p11, %rd25, %rd26;
	@%p11 bra 	$L__BB0_12;
	add.s64 	%rd28, %rd1, %rd24;
	add.s64 	%rd29, %rd2, %rd24;
	ld.global.v4.u32 	{%r93, %r94, %r95, %r96}, [%rd29];
	st.global.v4.u32 	[%rd28], {%r93, %r94, %r95, %r96};
	bra.uni 	$L__BB0_12;
$L__BB0_9:
	setp.ne.s32 	%p6, %r16, -1;
	setp.ne.s32 	%p7, %r8, %r2;
	or.pred  	%p8, %p6, %p7;
	@%p8 bra 	$L__BB0_12;
	add.s32 	%r83, %r19, %r3;
	and.b32  	%r84, %r19, 15;
	sub.s32 	%r18, %r83, %r84;
	setp.ge.u32 	%p9, %r18, %r19;
	@%p9 bra 	$L__BB0_12;
	cvt.u64.u32 	%rd21, %r18;
	add.s64 	%rd22, %rd2, %rd21;
	ld.global.u8 	%rs3, [%rd22];
	add.s64 	%rd23, %rd1, %rd21;
	st.global.u8 	[%rd23], %rs3;
$L__BB0_12:
	ret;

}
	// .globl	side_aware_memcpy_aligned_64
.visible .entry side_aware_memcpy_aligned_64(
	.param .u64 .ptr .align 1 side_aware_memcpy_aligned_64_param_0,
	.param .u64 .ptr .align 1 side_aware_memcpy_aligned_64_param_1,
	.param .u64 side_aware_memcpy_aligned_64_param_2,
	.param .u32 side_aware_memcpy_aligned_64_param_3,
	.param .u32 side_aware_memcpy_aligned_64_param_4,
	.param .align 1 .b8 side_aware_memcpy_aligned_64_param_5[200]
)
{
	.reg .pred 	%p<12>;
	.reg .b16 	%rs<4>;
	.reg .b32 	%r<86>;
	.reg .b64 	%rd<53>;

	ld.param.u64 	%rd10, [side_aware_memcpy_aligned_64_param_0];
	ld.param.u64 	%rd8, [side_aware_memcpy_aligned_64_param_1];
	ld.param.u64 	%rd9, [side_aware_memcpy_aligned_64_param_2];
	ld.param.u32 	%r15, [side_aware_memcpy_aligned_64_param_3];
	ld.param.u32 	%r16, [side_aware_memcpy_aligned_64_param_4];
	mov.b64 	%rd11, side_aware_memcpy_aligned_64_param_5;
	mov.u64 	%rd12, %rd11;
	cvta.to.global.u64 	%rd1, %rd10;
	cvta.to.global.u64 	%rd2, %rd8;
	// begin inline asm
	mov.u32 %r17, %smid;

	// end inline asm
	cvt.s64.s32 	%rd13, %r17;
	add.s64 	%rd14, %rd12, %rd13;
	ld.param.u8 	%rs1, [%rd14];
	shr.u16 	%rs2, %rs1, 1;
	cvt.u32.u16 	%r1, %rs2;
	setp.gt.s32 	%p1, %r16, %r1;
	@%p1 bra 	$L__BB1_2;
	mov.b32 	%r18, 1000;
	// begin inline asm
	nanosleep.u32 %r18;
	// end inline asm
	bra.uni 	$L__BB1_12;
$L__BB1_2:
	cvt.u32.u16 	%r19, %rs1;
	and.b32  	%r2, %r19, 1;
	mov.u32 	%r20, %ntid.x;
	shr.u32 	%r21, %r20, 8;
	mov.u32 	%r3, %tid.x;
	shr.u32 	%r22, %r3, 8;
	shl.b32 	%r23, %r3, 4;
	and.b32  	%r4, %r23, 4080;
	mul.lo.s32 	%r5, %r16, %r21;
	mad.lo.s32 	%r85, %r21, %r1, %r22;
	shr.u64 	%rd15, %rd9, 13;
	cvt.u32.u64 	%r7, %rd15;
	shr.u32 	%r8, %r7, 2;
	cvt.u32.u64 	%r24, %rd8;
	and.b32  	%r25, %r15, %r24;
	popc.b32 	%r26, %r25;
	and.b32  	%r9, %r26, 1;
	xor.b32  	%r10, %r9, %r2;
	setp.ge.u32 	%p2, %r85, %r8;
	@%p2 bra 	$L__BB1_5;
	shl.b32 	%r27, %r85, 15;
	or.b32  	%r28, %r27, %r4;
	cvt.u64.u32 	%rd52, %r28;
$L__BB1_4:
	cvt.u32.u64 	%r29, %rd52;
	and.b32  	%r30, %r15, %r29;
	popc.b32 	%r31, %r30;
	and.b32  	%r32, %r31, 1;
	xor.b32  	%r33, %r32, %r10;
	shl.b32 	%r34, %r33, 12;
	cvt.u64.u32 	%rd16, %r34;
	add.s64 	%rd17, %rd52, %rd16;
	add.s64 	%rd18, %rd2, %rd17;
	ld.global.v4.u32 	{%r35, %r36, %r37, %r38}, [%rd18];
	add.s64 	%rd19, %rd52, 8192;
	cvt.u32.u64 	%r39, %rd19;
	and.b32  	%r40, %r15, %r39;
	popc.b32 	%r41, %r40;
	and.b32  	%r42, %r41, 1;
	xor.b32  	%r43, %r42, %r10;
	shl.b32 	%r44, %r43, 12;
	cvt.u64.u32 	%rd20, %r44;
	add.s64 	%rd21, %rd19, %rd20;
	and.b64  	%rd22, %rd21, -16;
	add.s64 	%rd23, %rd2, %rd22;
	ld.global.v4.u32 	{%r45, %r46, %r47, %r48}, [%rd23];
	add.s64 	%rd24, %rd52, 16384;
	cvt.u32.u64 	%r49, %rd24;
	and.b32  	%r50, %r15, %r49;
	popc.b32 	%r51, %r50;
	and.b32  	%r52, %r51, 1;
	xor.b32  	%r53, %r52, %r10;
	shl.b32 	%r54, %r53, 12;
	cvt.u64.u32 	%rd25, %r54;
	add.s64 	%rd26, %rd24, %rd25;
	and.b64  	%rd27, %rd26, -16;
	add.s64 	%rd28, %rd2, %rd27;
	ld.global.v4.u32 	{%r55, %r56, %r57, %r58}, [%rd28];
	add.s64 	%rd29, %rd52, 24576;
	cvt.u32.u64 	%r59, %rd29;
	and.b32  	%r60, %r15, %r59;
	popc.b32 	%r61, %r60;
	and.b32  	%r62, %r61, 1;
	xor.b32  	%r63, %r62, %r10;
	shl.b32 	%r64, %r63, 12;
	cvt.u64.u32 	%rd30, %r64;
	add.s64 	%rd31, %rd29, %rd30;
	and.b64  	%rd32, %rd31, -16;
	add.s64 	%rd33, %rd2, %rd32;
	ld.global.v4.u32 	{%r65, %r66, %r67, %r68}, [%rd33];
	add.s64 	%rd34, %rd1, %rd17;
	st.global.v4.u32 	[%rd34], {%r35, %r36, %r37, %r38};
	add.s64 	%rd35, %rd1, %rd22;
	st.global.v4.u32 	[%rd35], {%r45, %r46, %r47, %r48};
	add.s64 	%rd36, %rd1, %rd27;
	st.global.v4.u32 	[%rd36], {%r55, %r56, %r57, %r58};
	add.s64 	%rd37, %rd1, %rd32;
	st.global.v4.u32 	[%rd37], {%r65, %r66, %r67, %r68};
	add.s32 	%r85, %r85, %r5;
	shl.b32 	%r69, %r5, 15;
	add.s32 	%r70, %r69, -32768;
	cvt.u64.u32 	%rd38, %r70;
	add.s64 	%rd39, %rd38, %rd52;
	add.s64 	%rd52, %rd39, 32768;
	setp.lt.u32 	%p3, %r85, %r8;
	@%p3 bra 	$L__BB1_4;
$L__BB1_5:
	setp.gt.u32 	%p4, %r3, 255;
	@%p4 bra 	$L__BB1_12;
	and.b32  	%r13, %r7, -4;
	add.s32 	%r71, %r16, %r13;
	sub.s32 	%r72, %r7, %r71;
	add.s32 	%r73, %r72, %r1;
	add.s32 	%r14, %r73, 1;
	setp.lt.s32 	%p5, %r14, 0;
	@%p5 bra 	$L__BB1_9;
	add.s32 	%r76, %r14, %r13;
	mul.wide.u32 	%rd45, %r76, 8192;
	cvt.u64.u32 	%rd46, %r4;
	or.b64  	%rd47, %rd45, %rd46;
	cvt.u32.u64 	%r77, %rd47;
	and.b32  	%r78, %r15, %r77;
	popc.b32 	%r79, %r78;
	and.b32  	%r80, %r79, 1;
	setp.eq.s32 	%p10, %r80, %r10;
	or.b64  	%rd48, %rd47, 4096;
	selp.b64 	%rd6, %rd47, %rd48, %p10;
	add.s64 	%rd49, %rd6, 16;
	setp.gt.u64 	%p11, %rd49, %rd9;
	@%p11 bra 	$L__BB1_12;
	add.s64 	%rd50, %rd1, %rd6;
	add.s64 	%rd51, %rd2, %rd6;
	ld.global.v4.u32 	{%r81, %r82, %r83, %r84}, [%rd51];
	st.global.v4.u32 	[%rd50], {%r81, %r82, %r83, %r84};
	bra.uni 	$L__BB1_12;
$L__BB1_9:
	setp.ne.s32 	%p6, %r14, -1;
	setp.ne.s32 	%p7, %r9, %r2;
	or.pred  	%p8, %p6, %p7;
	@%p8 bra 	$L__BB1_12;
	cvt.u64.u32 	%rd40, %r3;
	add.s64 	%rd41, %rd9, %rd40;
	and.b64  	%rd42, %rd9, 15;
	sub.s64 	%rd7, %rd41, %rd42;
	setp.ge.u64 	%p9, %rd7, %rd9;
	@%p9 bra 	$L__BB1_12;
	add.s64 	%rd43, %rd2, %rd7;
	ld.global.u8 	%rs3, [%rd43];
	add.s64 	%rd44, %rd1, %rd7;
	st.global.u8 	[%rd44], %rs3;
$L__BB1_12:
	ret;

}
	// .globl	side_aware_memcpy_unaligned_32
.visible .entry side_aware_memcpy_unaligned_32(
	.param .u64 .ptr .align 1 side_aware_memcpy_unaligned_32_param_0,
	.param .u64 .ptr .align 1 side_aware_memcpy_unaligned_32_param_1,
	.param .u32 side_aware_memcpy_unaligned_32_param_2,
	.param .u32 side_aware_memcpy_unaligned_32_param_3,
	.param .u32 side_aware_memcpy_unaligned_32_param_4,
	.param .align 1 .b8 side_aware_memcpy_unaligned_32_param_5[200]
)
{
	.reg .pred 	%p<12>;
	.reg .b16 	%rs<5>;
	.reg .b32 	%r<97>;
	.reg .b64 	%rd<30>;

	ld.param.u64 	%rd4, [side_aware_memcpy_unaligned_32_param_0];
	ld.param.u64 	%rd3, [side_aware_memcpy_unaligned_32_param_1];
	ld.param.u32 	%r18, [side_aware_memcpy_unaligned_32_param_2];
	ld.param.u32 	%r19, [side_aware_memcpy_unaligned_32_param_3];
	ld.param.u32 	%r20, [side_aware_memcpy_unaligned_32_param_4];
	mov.b64 	%rd5, side_aware_memcpy_unaligned_32_param_5;
	mov.u64 	%rd6, %rd5;
	cvta.to.global.u64 	%rd1, %rd4;
	cvta.to.global.u64 	%rd2, %rd3;
	// begin inline asm
	mov.u32 %r21, %smid;

	// end inline asm
	cvt.s64.s32 	%rd7, %r21;
	add.s64 	%rd8, %rd6, %rd7;
	ld.param.u8 	%rs2, [%rd8];
	and.b16  	%rs1, %rs2, 1;
	cvt.u32.u16 	%r1, %rs1;
	shr.u16 	%rs3, %rs2, 1;
	cvt.u32.u16 	%r2, %rs3;
	setp.gt.s32 	%p1, %r20, %r2;
	@%p1 bra 	$L__BB2_2;
	mov.b32 	%r22, 1000;
	// begin inline asm
	nanosleep.u32 %r22;
	// end inline asm
	bra.uni 	$L__BB2_12;
$L__BB2_2:
	mov.u32 	%r23, %ntid.x;
	shr.u32 	%r24, %r23, 8;
	mov.u32 	%r3, %tid.x;
	shr.u32 	%r25, %r3, 8;
	shl.b32 	%r26, %r3, 4;
	and.b32  	%r4, %r26, 4080;
	mul.lo.s32 	%r5, %r20, %r24;
	mad.lo.s32 	%r95, %r24, %r2, %r25;
	shr.u32 	%r7, %r18, 15;
	cvt.u32.u64 	%r8, %rd3;
	setp.ge.u32 	%p2, %r95, %r7;
	@%p2 bra 	$L__BB2_5;
	shl.b32 	%r27, %r95, 15;
	or.b32  	%r96, %r27, %r4;
	shl.b32 	%r10, %r5, 15;
$L__BB2_4:
	add.s32 	%r28, %r96, %r8;
	and.b32  	%r29, %r28, %r19;
	popc.b32 	%r30, %r29;
	and.b32  	%r31, %r30, 1;
	xor.b32  	%r32, %r31, %r1;
	shl.b32 	%r33, %r32, 12;
	add.s32 	%r34, %r33, %r96;
	cvt.u64.u32 	%rd9, %r34;
	add.s64 	%rd10, %rd2, %rd9;
	ld.global.v4.u32 	{%r35, %r36, %r37, %r38}, [%rd10];
	add.s32 	%r39, %r28, 8192;
	and.b32  	%r40, %r39, %r19;
	popc.b32 	%r41, %r40;
	and.b32  	%r42, %r41, 1;
	xor.b32  	%r43, %r42, %r1;
	shl.b32 	%r44, %r43, 12;
	add.s32 	%r45, %r96, %r44;
	add.s32 	%r46, %r45, 8192;
	cvt.u64.u32 	%rd11, %r46;
	add.s64 	%rd12, %rd2, %rd11;
	ld.global.v4.u32 	{%r47, %r48, %r49, %r50}, [%rd12];
	add.s32 	%r51, %r28, 16384;
	and.b32  	%r52, %r51, %r19;
	popc.b32 	%r53, %r52;
	and.b32  	%r54, %r53, 1;
	xor.b32  	%r55, %r54, %r1;
	shl.b32 	%r56, %r55, 12;
	add.s32 	%r57, %r96, %r56;
	add.s32 	%r58, %r57, 16384;
	cvt.u64.u32 	%rd13, %r58;
	add.s64 	%rd14, %rd2, %rd13;
	ld.global.v4.u32 	{%r59, %r60, %r61, %r62}, [%rd14];
	add.s32 	%r63, %r28, 24576;
	and.b32  	%r64, %r63, %r19;
	popc.b32 	%r65, %r64;
	and.b32  	%r66, %r65, 1;
	xor.b32  	%r67, %r66, %r1;
	shl.b32 	%r68, %r67, 12;
	add.s32 	%r69, %r96, %r68;
	add.s32 	%r70, %r69, 24576;
	cvt.u64.u32 	%rd15, %r70;
	add.s64 	%rd16, %rd2, %rd15;
	ld.global.v4.u32 	{%r71, %r72, %r73, %r74}, [%rd16];
	add.s64 	%rd17, %rd1, %rd9;
	st.global.v4.u32 	[%rd17], {%r35, %r36, %r37, %r38};
	add.s64 	%rd18, %rd1, %rd11;
	st.global.v4.u32 	[%rd18], {%r47, %r48, %r49, %r50};
	add.s64 	%rd19, %rd1, %rd13;
	st.global.v4.u32 	[%rd19], {%r59, %r60, %r61, %r62};
	add.s64 	%rd20, %rd1, %rd15;
	st.global.v4.u32 	[%rd20], {%r71, %r72, %r73, %r74};
	add.s32 	%r95, %r95, %r5;
	add.s32 	%r96, %r10, %r96;
	setp.lt.u32 	%p3, %r95, %r7;
	@%p3 bra 	$L__BB2_4;
$L__BB2_5:
	setp.gt.u32 	%p4, %r3, 255;
	@%p4 bra 	$L__BB2_12;
	shr.u32 	%r75, %r18, 13;
	shl.b32 	%r76, %r7, 2;
	add.s32 	%r77, %r76, %r20;
	sub.s32 	%r78, %r75, %r77;
	add.s32 	%r79, %r78, %r2;
	add.s32 	%r15, %r79, 1;
	setp.lt.s32 	%p5, %r15, 0;
	@%p5 bra 	$L__BB2_9;
	and.b32  	%r82, %r18, -32768;
	shl.b32 	%r83, %r15, 13;
	or.b32  	%r84, %r82, %r4;
	add.s32 	%r85, %r84, %r83;
	add.s32 	%r86, %r85, %r8;
	and.b32  	%r87, %r86, %r19;
	popc.b32 	%r88, %r87;
	and.b32  	%r89, %r88, 1;
	setp.eq.s32 	%p10, %r89, %r1;
	or.b32  	%r90, %r85, 4096;
	selp.b32 	%r16, %r85, %r90, %p10;
	cvt.u64.u32 	%rd24, %r16;
	add.s64 	%rd25, %rd24, 16;
	cvt.u64.u32 	%rd26, %r18;
	setp.gt.u64 	%p11, %rd25, %rd26;
	@%p11 bra 	$L__BB2_12;
	add.s64 	%rd28, %rd1, %rd24;
	add.s64 	%rd29, %rd2, %rd24;
	ld.global.v4.u32 	{%r91, %r92, %r93, %r94}, [%rd29];
	st.global.v4.u32 	[%rd28], {%r91, %r92, %r93, %r94};
	bra.uni 	$L__BB2_12;
$L__BB2_9:
	setp.ne.s32 	%p6, %r15, -1;
	setp.ne.s16 	%p7, %rs1, 0;
	or.pred  	%p8, %p7, %p6;
	@%p8 bra 	$L__BB2_12;
	add.s32 	%r80, %r18, %r3;
	and.b32  	%r81, %r18, 15;
	sub.s32 	%r17, %r80, %r81;
	setp.ge.u32 	%p9, %r17, %r18;
	@%p9 bra 	$L__BB2_12;
	cvt.u64.u32 	%rd21, %r17;
	add.s64 	%rd22, %rd2, %rd21;
	ld.global.u8 	%rs4, [%rd22];
	add.s64 	%rd23, %rd1, %rd21;
	st.global.u8 	[%rd23], %rs4;
$L__BB2_12:
	ret;

}
	// .globl	side_aware_memcpy_unaligned_64
.visible .entry side_aware_memcpy_unaligned_64(
	.param .u64 .ptr .align 1 side_aware_memcpy_unaligned_64_param_0,
	.param .u64 .ptr .align 1 side_aware_memcpy_unaligned_64_param_1,
	.param .u64 side_aware_memcpy_unaligned_64_param_2,
	.param .u32 side_aware_memcpy_unaligned_64_param_3,
	.param .u32 side_aware_memcpy_unaligned_64_param_4,
	.param .align 1 .b8 side_aware_memcpy_unaligned_64_param_5[200]
)
{
	.reg .pred 	%p<12>;
	.reg .b16 	%rs<5>;
	.reg .b32 	%r<85>;
	.reg .b64 	%rd<53>;

	ld.param.u64 	%rd10, [side_aware_memcpy_unaligned_64_param_0];
	ld.param.u64 	%rd8, [side_aware_memcpy_unaligned_64_param_1];
	ld.param.u64 	%rd9, [side_aware_memcpy_unaligned_64_param_2];
	ld.param.u32 	%r13, [side_aware_memcpy_unaligned_64_param_3];
	ld.param.u32 	%r14, [side_aware_memcpy_unaligned_64_param_4];
	mov.b64 	%rd11, side_aware_memcpy_unaligned_64_param_5;
	mov.u64 	%rd12, %rd11;
	cvta.to.global.u64 	%rd1, %rd10;
	cvta.to.global.u64 	%rd2, %rd8;
	// begin inline asm
	mov.u32 %r15, %smid;

	// end inline asm
	cvt.s64.s32 	%rd13, %r15;
	add.s64 	%rd14, %rd12, %rd13;
	ld.param.u8 	%rs2, [%rd14];
	and.b16  	%rs1, %rs2, 1;
	cvt.u32.u16 	%r1, %rs1;
	shr.u16 	%rs3, %rs2, 1;
	cvt.u32.u16 	%r2, %rs3;
	setp.gt.s32 	%p1, %r14, %r2;
	@%p1 bra 	$L__BB3_2;
	mov.b32 	%r16, 1000;
	// begin inline asm
	nanosleep.u32 %r16;
	// end inline asm
	bra.uni 	$L__BB3_12;
$L__BB3_2:
	mov.u32 	%r17, %ntid.x;
	shr.u32 	%r18, %r17, 8;
	mov.u32 	%r3, %tid.x;
	shr.u32 	%r19, %r3, 8;
	shl.b32 	%r20, %r3, 4;
	and.b32  	%r4, %r20, 4080;
	mul.lo.s32 	%r5, %r14, %r18;
	mad.lo.s32 	%r84, %r18, %r2, %r19;
	shr.u64 	%rd15, %rd9, 13;
	cvt.u32.u64 	%r7, %rd15;
	shr.u32 	%r8, %r7, 2;
	setp.ge.u32 	%p2, %r84, %r8;
	@%p2 bra 	$L__BB3_5;
	shl.b32 	%r21, %r84, 15;
	or.b32  	%r22, %r21, %r4;
	cvt.u64.u32 	%rd52, %r22;
$L__BB3_4:
	cvt.u32.u64 	%r23, %rd8;
	cvt.u32.u64 	%r24, %rd52;
	add.s32 	%r25, %r24, %r23;
	and.b32  	%r26, %r13, %r25;
	popc.b32 	%r27, %r26;
	and.b32  	%r28, %r27, 1;
	xor.b32  	%r29, %r28, %r1;
	shl.b32 	%r30, %r29, 12;
	cvt.u64.u32 	%rd16, %r30;
	add.s64 	%rd17, %rd52, %rd16;
	add.s64 	%rd18, %rd2, %rd17;
	ld.global.v4.u32 	{%r31, %r32, %r33, %r34}, [%rd18];
	add.s32 	%r35, %r25, 8192;
	and.b32  	%r36, %r13, %r35;
	popc.b32 	%r37, %r36;
	and.b32  	%r38, %r37, 1;
	xor.b32  	%r39, %r38, %r1;
	shl.b32 	%r40, %r39, 12;
	cvt.u64.u32 	%rd19, %r40;
	add.s64 	%rd20, %rd52, %rd19;
	add.s64 	%rd21, %rd20, 8192;
	and.b64  	%rd22, %rd21, -16;
	add.s64 	%rd23, %rd2, %rd22;
	ld.global.v4.u32 	{%r41, %r42, %r43, %r44}, [%rd23];
	add.s32 	%r45, %r25, 16384;
	and.b32  	%r46, %r13, %r45;
	popc.b32 	%r47, %r46;
	and.b32  	%r48, %r47, 1;
	xor.b32  	%r49, %r48, %r1;
	shl.b32 	%r50, %r49, 12;
	cvt.u64.u32 	%rd24, %r50;
	add.s64 	%rd25, %rd52, %rd24;
	add.s64 	%rd26, %rd25, 16384;
	and.b64  	%rd27, %rd26, -16;
	add.s64 	%rd28, %rd2, %rd27;
	ld.global.v4.u32 	{%r51, %r52, %r53, %r54}, [%rd28];
	add.s32 	%r55, %r25, 24576;
	and.b32  	%r56, %r13, %r55;
	popc.b32 	%r57, %r56;
	and.b32  	%r58, %r57, 1;
	xor.b32  	%r59, %r58, %r1;
	shl.b32 	%r60, %r59, 12;
	cvt.u64.u32 	%rd29, %r60;
	add.s64 	%rd30, %rd52, %rd29;
	add.s64 	%rd31, %rd30, 24576;
	and.b64  	%rd32, %rd31, -16;
	add.s64 	%rd33, %rd2, %rd32;
	ld.global.v4.u32 	{%r61, %r62, %r63, %r64}, [%rd33];
	add.s64 	%rd34, %rd1, %rd17;
	st.global.v4.u32 	[%rd34], {%r31, %r32, %r33, %r34};
	add.s64 	%rd35, %rd1, %rd22;
	st.global.v4.u32 	[%rd35], {%r41, %r42, %r43, %r44};
	add.s64 	%rd36, %rd1, %rd27;
	st.global.v4.u32 	[%rd36], {%r51, %r52, %r53, %r54};
	add.s64 	%rd37, %rd1, %rd32;
	st.global.v4.u32 	[%rd37], {%r61, %r62, %r63, %r64};
	add.s32 	%r84, %r84, %r5;
	shl.b32 	%r65, %r5, 15;
	add.s32 	%r66, %r65, -32768;
	cvt.u64.u32 	%rd38, %r66;
	add.s64 	%rd39, %rd38, %rd52;
	add.s64 	%rd52, %rd39, 32768;
	setp.lt.u32 	%p3, %r84, %r8;
	@%p3 bra 	$L__BB3_4;
$L__BB3_5:
	setp.gt.u32 	%p4, %r3, 255;
	@%p4 bra 	$L__BB3_12;
	and.b32  	%r11, %r7, -4;
	add.s32 	%r67, %r14, %r11;
	sub.s32 	%r68, %r7, %r67;
	add.s32 	%r69, %r68, %r2;
	add.s32 	%r12, %r69, 1;
	setp.lt.s32 	%p5, %r12, 0;
	@%p5 bra 	$L__BB3_9;
	add.s32 	%r70, %r12, %r11;
	mul.wide.u32 	%rd45, %r70, 8192;
	mov.u32 	%r71, %tid.x;
	shl.b32 	%r72, %r71, 4;
	and.b32  	%r73, %r72, 4080;
	cvt.u64.u32 	%rd46, %r73;
	or.b64  	%rd47, %rd45, %rd46;
	cvt.u32.u64 	%r74, %rd47;
	cvt.u32.u64 	%r75, %rd8;
	add.s32 	%r76, %r74, %r75;
	and.b32  	%r77, %r13, %r76;
	popc.b32 	%r78, %r77;
	and.b32  	%r79, %r78, 1;
	setp.eq.s32 	%p10, %r79, %r1;
	or.b64  	%rd48, %rd47, 4096;
	selp.b64 	%rd6, %rd47, %rd48, %p10;
	add.s64 	%rd49, %rd6, 16;
	setp.gt.u64 	%p11, %rd49, %rd9;
	@%p11 bra 	$L__BB3_12;
	add.s64 	%rd50, %rd1, %rd6;
	add.s64 	%rd51, %rd2, %rd6;
	ld.global.v4.u32 	{%r80, %r81, %r82, %r83}, [%rd51];
	st.global.v4.u32 	[%rd50], {%r80, %r81, %r82, %r83};
	bra.uni 	$L__BB3_12;
$L__BB3_9:
	setp.ne.s32 	%p6, %r12, -1;
	setp.ne.s16 	%p7, %rs1, 0;
	or.pred  	%p8, %p7, %p6;
	@%p8 bra 	$L__BB3_12;
	cvt.u64.u32 	%rd40, %r3;
	add.s64 	%rd41, %rd9, %rd40;
	and.b64  	%rd42, %rd9, 15;
	sub.s64 	%rd7, %rd41, %rd42;
	setp.ge.u64 	%p9, %rd7, %rd9;
	@%p9 bra 	$L__BB3_12;
	add.s64 	%rd43, %rd2, %rd7;
	ld.global.u8 	%rs4, [%rd43];
	add.s64 	%rd44, %rd1, %rd7;
	st.global.u8 	[%rd44], %rs4;
$L__BB3_12:
	ret;

}


// ===== COMPILED SASS (sm_100) =====

	.target	sm_100

	.elftype	@"ET_EXEC"


//--------------------- .note.nv.tkinfo           --------------------------
	.section	.note.nv.tkinfo,"",@"SHT_NOTE"
	.sectionflags	@"SHF_NOTE_NV_TKINFO"
	.tkinfo
        /*0018*/ 	.word	0x00000002
        /*0030*/ 	.string	""
        /*0030*/ 	.string	"ptxas"
        /*0030*/ 	.string	"Cuda compilation tools, release 13.0, V13.0.88"
        /*0030*/ 	.string	"Build cuda_13.0.r13.0/compiler.36424714_0"
        /*0030*/ 	.string	"-arch sm_100 -m 64 "



//--------------------- .note.nv.cuinfo           --------------------------
	.section	.note.nv.cuinfo,"",@"SHT_NOTE"
	.sectionflags	@"SHF_NOTE_NV_CUINFO"
        /*0018*/ 	.short	0x0002
        /*001a*/ 	.short	0x0064
        /*001c*/ 	.short	0x0082
	.zero		2


//--------------------- .nv.info                  --------------------------
	.section	.nv.info,"",@"SHT_CUDA_INFO"
	.align	4


	//----- nvinfo : EIATTR_REGCOUNT
	.align		4
        /*0000*/ 	.byte	0x04, 0x2f
        /*0002*/ 	.short	(.L_1 - .L_0)
	.align		4
.L_0:
        /*0004*/ 	.word	index@(side_aware_memcpy_aligned_32)
        /*0008*/ 	.word	0x0000001e


	//----- nvinfo : EIATTR_FRAME_SIZE
	.align		4
.L_1:
        /*000c*/ 	.byte	0x04, 0x11
        /*000e*/ 	.short	(.L_3 - .L_2)
	.align		4
.L_2:
        /*0010*/ 	.word	index@(side_aware_memcpy_aligned_32)
        /*0014*/ 	.word	0x00000000


	//----- nvinfo : EIATTR_REGCOUNT
	.align		4
.L_3:
        /*0018*/ 	.byte	0x04, 0x2f
        /*001a*/ 	.short	(.L_5 - .L_4)
	.align		4
.L_4:
        /*001c*/ 	.word	index@(side_aware_memcpy_aligned_64)
        /*0020*/ 	.word	0x00000020


	//----- nvinfo : EIATTR_FRAME_SIZE
	.align		4
.L_5:
        /*0024*/ 	.byte	0x04, 0x11
        /*0026*/ 	.short	(.L_7 - .L_6)
	.align		4
.L_6:
        /*0028*/ 	.word	index@(side_aware_memcpy_aligned_64)
        /*002c*/ 	.word	0x00000000


	//----- nvinfo : EIATTR_REGCOUNT
	.align		4
.L_7:
        /*0030*/ 	.byte	0x04, 0x2f
        /*0032*/ 	.short	(.L_9 - .L_8)
	.align		4
.L_8:
        /*0034*/ 	.word	index@(side_aware_memcpy_unaligned_32)
        /*0038*/ 	.word	0x0000001e


	//----- nvinfo : EIATTR_FRAME_SIZE
	.align		4
.L_9:
        /*003c*/ 	.byte	0x04, 0x11
        /*003e*/ 	.short	(.L_11 - .L_10)
	.align		4
.L_10:
        /*0040*/ 	.word	index@(side_aware_memcpy_unaligned_32)
        /*0044*/ 	.word	0x00000000


	//----- nvinfo : EIATTR_REGCOUNT
	.align		4
.L_11:
        /*0048*/ 	.byte	0x04, 0x2f
        /*004a*/ 	.short	(.L_13 - .L_12)
	.align		4
.L_12:
        /*004c*/ 	.word	index@(side_aware_memcpy_unaligned_64)
        /*0050*/ 	.word	0x00000020


	//----- nvinfo : EIATTR_FRAME_SIZE
	.align		4
.L_13:
        /*0054*/ 	.byte	0x04, 0x11
        /*0056*/ 	.short	(.L_15 - .L_14)
	.align		4
.L_14:
        /*0058*/ 	.word	index@(side_aware_memcpy_unaligned_64)
        /*005c*/ 	.word	0x00000000


	//----- nvinfo : EIATTR_MIN_STACK_SIZE
	.align		4
.L_15:
        /*0060*/ 	.byte	0x04, 0x12
        /*0062*/ 	.short	(.L_17 - .L_16)
	.align		4
.L_16:
        /*0064*/ 	.word	index@(side_aware_memcpy_unaligned_64)
        /*0068*/ 	.word	0x00000000


	//----- nvinfo : EIATTR_MIN_STACK_SIZE
	.align		4
.L_17:
        /*006c*/ 	.byte	0x04, 0x12
        /*006e*/ 	.short	(.L_19 - .L_18)
	.align		4
.L_18:
        /*0070*/ 	.word	index@(side_aware_memcpy_unaligned_32)
        /*0074*/ 	.word	0x00000000


	//----- nvinfo : EIATTR_MIN_STACK_SIZE
	.align		4
.L_19:
        /*0078*/ 	.byte	0x04, 0x12
        /*007a*/ 	.short	(.L_21 - .L_20)
	.align		4
.L_20:
        /*007c*/ 	.word	index@(side_aware_memcpy_aligned_64)
        /*0080*/ 	.word	0x00000000


	//----- nvinfo : EIATTR_MIN_STACK_SIZE
	.align		4
.L_21:
        /*0084*/ 	.byte	0x04, 0x12
        /*0086*/ 	.short	(.L_23 - .L_22)
	.align		4
.L_22:
        /*0088*/ 	.word	index@(side_aware_memcpy_aligned_32)
        /*008c*/ 	.word	0x00000000
.L_23:


//--------------------- .nv.compat                --------------------------
	.section	.nv.compat,"",@"SHT_CUDA_COMPAT_INFO"
	.align	4
        /*0000*/ 	.byte	0x02, 0x09, 0x00, 0x00, 0x02, 0x02, 0x01, 0x00, 0x02, 0x05, 0x05, 0x00, 0x03, 0x07, 0x01, 0x01
        /*0010*/ 	.byte	0x02, 0x03, 0x00, 0x00, 0x02, 0x06, 0x01, 0x00, 0x04, 0x0b, 0x08, 0x00, 0x09, 0x00, 0x00, 0x00
        /*0020*/ 	.byte	0x00, 0x00, 0x00, 0x00


//--------------------- .nv.info.side_aware_memcpy_unaligned_64 --------------------------
	.section	.nv.info.side_aware_memcpy_unaligned_64,"",@"SHT_CUDA_INFO"
	.sectionflags	@""
	.align	4


	//----- nvinfo : EIATTR_CUDA_API_VERSION
	.align		4
        /*0000*/ 	.byte	0x04, 0x37
        /*0002*/ 	.short	(.L_25 - .L_24)
.L_24:
        /*0004*/ 	.word	0x00000082


	//----- nvinfo : EIATTR_KPARAM_INFO
	.align		4
.L_25:
        /*0008*/ 	.byte	0x04, 0x17
        /*000a*/ 	.short	(.L_27 - .L_26)
.L_26:
        /*000c*/ 	.word	0x00000000
        /*0010*/ 	.short	0x0005
        /*0012*/ 	.short	0x0020
        /*0014*/ 	.byte	0x00, 0xf0, 0x21, 0x03


	//----- nvinfo : EIATTR_KPARAM_INFO
	.align		4
.L_27:
        /*0018*/ 	.byte	0x04, 0x17
        /*001a*/ 	.short	(.L_29 - .L_28)
.L_28:
        /*001c*/ 	.word	0x00000000
        /*0020*/ 	.short	0x0004
        /*0022*/ 	.short	0x001c
        /*0024*/ 	.byte	0x00, 0xf0, 0x11, 0x00


	//----- nvinfo : EIATTR_KPARAM_INFO
	.align		4
.L_29:
        /*0028*/ 	.byte	0x04, 0x17
        /*002a*/ 	.short	(.L_31 - .L_30)
.L_30:
        /*002c*/ 	.word	0x00000000
        /*0030*/ 	.short	0x0003
        /*0032*/ 	.short	0x0018
        /*0034*/ 	.byte	0x00, 0xf0, 0x11, 0x00


	//----- nvinfo : EIATTR_KPARAM_INFO
	.align		4
.L_31:
        /*0038*/ 	.byte	0x04, 0x17
        /*003a*/ 	.short	(.L_33 - .L_32)
.L_32:
        /*003c*/ 	.word	0x00000000
        /*0040*/ 	.short	0x0002
        /*0042*/ 	.short	0x0010
        /*0044*/ 	.byte	0x00, 0xf0, 0x21, 0x00


	//----- nvinfo : EIATTR_KPARAM_INFO
	.align		4
.L_33:
        /*0048*/ 	.byte	0x04, 0x17
        /*004a*/ 	.short	(.L_35 - .L_34)
.L_34:
        /*004c*/ 	.word	0x00000000
        /*0050*/ 	.short	0x0001
        /*0052*/ 	.short	0x0008
        /*0054*/ 	.byte	0x00, 0xf5, 0x21, 0x00


	//----- nvinfo : EIATTR_KPARAM_INFO
	.align		4
.L_35:
        /*0058*/ 	.byte	0x04, 0x17
        /*005a*/ 	.short	(.L_37 - .L_36)
.L_36:
        /*005c*/ 	.word	0x00000000
        /*0060*/ 	.short	0x0000
        /*0062*/ 	.short	0x0000
        /*0064*/ 	.byte	0x00, 0xf5, 0x21, 0x00


	//----- nvinfo : EIATTR_SPARSE_MMA_MASK
	.align		4
.L_37:
        /*0068*/ 	.byte	0x03, 0x50
        /*006a*/ 	.short	0x0000


	//----- nvinfo : EIATTR_MAXREG_COUNT
	.align		4
        /*006c*/ 	.byte	0x03, 0x1b
        /*006e*/ 	.short	0x00ff


	//----- nvinfo : EIATTR_MERCURY_ISA_VERSION
	.align		4
        /*0070*/ 	.byte	0x03, 0x5f
        /*0072*/ 	.short	0x0101


	//----- nvinfo : EIATTR_VRC_CTA_INIT_COUNT
	.align		4
        /*0074*/ 	.byte	0x02, 0x4a
	.zero		1
	.zero		1


	//----- nvinfo : EIATTR_EXIT_INSTR_OFFSETS
	.align		4
        /*0078*/ 	.byte	0x04, 0x1c
        /*007a*/ 	.short	(.L_39 - .L_38)


	//   ....[0]....
.L_38:
        /*007c*/ 	.word	0x00000090


	//   ....[1]....
        /*0080*/ 	.word	0x00000630


	//   ....[2]....
        /*0084*/ 	.word	0x000007b0


	//   ....[3]....
        /*0088*/ 	.word	0x00000860


	//   ....[4]....
        /*008c*/ 	.word	0x000008a0


	//   ....[5]....
        /*0090*/ 	.word	0x00000920


	//   ....[6]....
        /*0094*/ 	.word	0x000009a0


	//----- nvinfo : EIATTR_CRS_STACK_SIZE
	.align		4
.L_39:
        /*0098*/ 	.byte	0x04, 0x1e
        /*009a*/ 	.short	(.L_41 - .L_40)
.L_40:
        /*009c*/ 	.word	0x00000000


	//----- nvinfo : EIATTR_CBANK_PARAM_SIZE
	.align		4
.L_41:
        /*00a0*/ 	.byte	0x03, 0x19
        /*00a2*/ 	.short	0x00e8


	//----- nvinfo : EIATTR_PARAM_CBANK
	.align		4
        /*00a4*/ 	.byte	0x04, 0x0a
        /*00a6*/ 	.short	(.L_43 - .L_42)
	.align		4
.L_42:
        /*00a8*/ 	.word	index@(.nv.constant0.side_aware_memcpy_unaligned_64)
        /*00ac*/ 	.short	0x0380
        /*00ae*/ 	.short	0x00e8


	//----- nvinfo : EIATTR_SW_WAR
	.align		4
.L_43:
        /*00b0*/ 	.byte	0x04, 0x36
        /*00b2*/ 	.short	(.L_45 - .L_44)
.L_44:
        /*00b4*/ 	.word	0x00000008
.L_45:


//--------------------- .nv.info.side_aware_memcpy_unaligned_32 --------------------------
	.section	.nv.info.side_aware_memcpy_unaligned_32,"",@"SHT_CUDA_INFO"
	.sectionflags	@""
	.align	4


	//----- nvinfo : EIATTR_CUDA_API_VERSION
	.align		4
        /*0000*/ 	.byte	0x04, 0x37
        /*0002*/ 	.short	(.L_47 - .L_46)
.L_46:
        /*0004*/ 	.word	0x00000082


	//----- nvinfo : EIATTR_KPARAM_INFO
	.align		4
.L_47:
        /*0008*/ 	.byte	0x04, 0x17
        /*000a*/ 	.short	(.L_49 - .L_48)
.L_48:
        /*000c*/ 	.word	0x00000000
        /*0010*/ 	.short	0x0005
        /*0012*/ 	.short	0x001c
        /*0014*/ 	.byte	0x00, 0xf0, 0x21, 0x03


	//----- nvinfo : EIATTR_KPARAM_INFO
	.align		4
.L_49:
        /*0018*/ 	.byte	0x04, 0x17
        /*001a*/ 	.short	(.L_51 - .L_50)
.L_50:
        /*001c*/ 	.word	0x00000000
        /*0020*/ 	.short	0x0004
        /*0022*/ 	.short	0x0018
        /*0024*/ 	.byte	0x00, 0xf0, 0x11, 0x00


	//----- nvinfo : EIATTR_KPARAM_INFO
	.align		4
.L_51:
        /*0028*/ 	.byte	0x04, 0x17
        /*002a*/ 	.short	(.L_53 - .L_52)
.L_52:
        /*002c*/ 	.word	0x00000000
        /*0030*/ 	.short	0x0003
        /*0032*/ 	.short	0x0014
        /*0034*/ 	.byte	0x00, 0xf0, 0x11, 0x00


	//----- nvinfo : EIATTR_KPARAM_INFO
	.align		4
.L_53:
        /*0038*/ 	.byte	0x04, 0x17
        /*003a*/ 	.short	(.L_55 - .L_54)
.L_54:
        /*003c*/ 	.word	0x00000000
        /*0040*/ 	.short	0x0002
        /*0042*/ 	.short	0x0010
        /*0044*/ 	.byte	0x00, 0xf0, 0x11, 0x00


	//----- nvinfo : EIATTR_KPARAM_INFO
	.align		4
.L_55:
        /*0048*/ 	.byte	0x04, 0x17
        /*004a*/ 	.short	(.L_57 - .L_56)
.L_56:
        /*004c*/ 	.word	0x00000000
        /*0050*/ 	.short	0x0001
        /*0052*/ 	.short	0x0008
        /*0054*/ 	.byte	0x00, 0xf5, 0x21, 0x00


	//----- nvinfo : EIATTR_KPARAM_INFO
	.align		4
.L_57:
        /*0058*/ 	.byte	0x04, 0x17
        /*005a*/ 	.short	(.L_59 - .L_58)
.L_58:
        /*005c*/ 	.word	0x00000000
        /*0060*/ 	.short	0x0000
        /*0062*/ 	.short	0x0000
        /*0064*/ 	.byte	0x00, 0xf5, 0x21, 0x00


	//----- nvinfo : EIATTR_SPARSE_MMA_MASK
	.align		4
.L_59:
        /*0068*/ 	.byte	0x03, 0x50
        /*006a*/ 	.short	0x0000


	//----- nvinfo : EIATTR_MAXREG_COUNT
	.align		4
        /*006c*/ 	.byte	0x03, 0x1b
        /*006e*/ 	.short	0x00ff


	//----- nvinfo : EIATTR_MERCURY_ISA_VERSION
	.align		4
        /*0070*/ 	.byte	0x03, 0x5f
        /*0072*/ 	.short	0x0101


	//----- nvinfo : EIATTR_VRC_CTA_INIT_COUNT
	.align		4
        /*0074*/ 	.byte	0x02, 0x4a
	.zero		1
	.zero		1


	//----- nvinfo : EIATTR_EXIT_INSTR_OFFSETS
	.align		4
        /*0078*/ 	.byte	0x04, 0x1c
        /*007a*/ 	.short	(.L_61 - .L_60)


	//   ....[0]....
.L_60:
        /*007c*/ 	.word	0x00000090


	//   ....[1]....
        /*0080*/ 	.word	0x00000560


	//   ....[2]....
        /*0084*/ 	.word	0x000006f0


	//   ....[3]....
        /*0088*/ 	.word	0x00000780


	//   ....[4]....
        /*008c*/ 	.word	0x000007c0


	//   ....[5]....
        /*0090*/ 	.word	0x00000810


	//   ....[6]....
        /*0094*/ 	.word	0x00000890


	//----- nvinfo : EIATTR_CRS_STACK_SIZE
	.align		4
.L_61:
        /*0098*/ 	.byte	0x04, 0x1e
        /*009a*/ 	.short	(.L_63 - .L_62)
.L_62:
        /*009c*/ 	.word	0x00000000


	//----- nvinfo : EIATTR_CBANK_PARAM_SIZE
	.align		4
.L_63:
        /*00a0*/ 	.byte	0x03, 0x19
        /*00a2*/ 	.short	0x00e4


	//----- nvinfo : EIATTR_PARAM_CBANK
	.align		4
        /*00a4*/ 	.byte	0x04, 0x0a
        /*00a6*/ 	.short	(.L_65 - .L_64)
	.align		4
.L_64:
        /*00a8*/ 	.word	index@(.nv.constant0.side_aware_memcpy_unaligned_32)
        /*00ac*/ 	.short	0x0380
        /*00ae*/ 	.short	0x00e4


	//----- nvinfo : EIATTR_SW_WAR
	.align		4
.L_65:
        /*00b0*/ 	.byte	0x04, 0x36
        /*00b2*/ 	.short	(.L_67 - .L_66)
.L_66:
        /*00b4*/ 	.word	0x00000008
.L_67:


//--------------------- .nv.info.side_aware_memcpy_aligned_64 --------------------------
	.section	.nv.info.side_aware_memcpy_aligned_64,"",@"SHT_CUDA_INFO"
	.sectionflags	@""
	.align	4


	//----- nvinfo : EIATTR_CUDA_API_VERSION
	.align		4
        /*0000*/ 	.byte	0x04, 0x37
        /*0002*/ 	.short	(.L_69 - .L_68)
.L_68:
        /*0004*/ 	.word	0x00000082


	//----- nvinfo : EIATTR_KPARAM_INFO
	.align		4
.L_69:
        /*0008*/ 	.byte	0x04, 0x17
        /*000a*/ 	.short	(.L_71 - .L_70)
.L_70:
        /*000c*/ 	.word	0x00000000
        /*0010*/ 	.short	0x0005
        /*0012*/ 	.short	0x0020
        /*0014*/ 	.byte	0x00, 0xf0, 0x21, 0x03


	//----- nvinfo : EIATTR_KPARAM_INFO
	.align		4
.L_71:
        /*0018*/ 	.byte	0x04, 0x17
        /*001a*/ 	.short	(.L_73 - .L_72)
.L_72:
        /*001c*/ 	.word	0x00000000
        /*0020*/ 	.short	0x0004
        /*0022*/ 	.short	0x001c
        /*0024*/ 	.byte	0x00, 0xf0, 0x11, 0x00


	//----- nvinfo : EIATTR_KPARAM_INFO
	.align		4
.L_73:
        /*0028*/ 	.byte	0x04, 0x17
        /*002a*/ 	.short	(.L_75 - .L_74)
.L_74:
        /*002c*/ 	.word	0x00000000
        /*0030*/ 	.short	0x0003
        /*0032*/ 	.short	0x0018
        /*0034*/ 	.byte	0x00, 0xf0, 0x11, 0x00


	//----- nvinfo : EIATTR_KPARAM_INFO
	.align		4
.L_75:
        /*0038*/ 	.byte	0x04, 0x17
        /*003a*/ 	.short	(.L_77 - .L_76)
.L_76:
        /*003c*/ 	.word	0x00000000
        /*0040*/ 	.short	0x0002
        /*0042*/ 	.short	0x0010
        /*0044*/ 	.byte	0x00, 0xf0, 0x21, 0x00


	//----- nvinfo : EIATTR_KPARAM_INFO
	.align		4
.L_77:
        /*0048*/ 	.byte	0x04, 0x17
        /*004a*/ 	.short	(.L_79 - .L_78)
.L_78:
        /*004c*/ 	.word	0x00000000
        /*0050*/ 	.short	0x0001
        /*0052*/ 	.short	0x0008
        /*0054*/ 	.byte	0x00, 0xf5, 0x21, 0x00


	//----- nvinfo : EIATTR_KPARAM_INFO
	.align		4
.L_79:
        /*0058*/ 	.byte	0x04, 0x17
        /*005a*/ 	.short	(.L_81 - .L_80)
.L_80:
        /*005c*/ 	.word	0x00000000
        /*0060*/ 	.short	0x0000
        /*0062*/ 	.short	0x0000
        /*0064*/ 	.byte	0x00, 0xf5, 0x21, 0x00


	//----- nvinfo : EIATTR_SPARSE_MMA_MASK
	.align		4
.L_81:
        /*0068*/ 	.byte	0x03, 0x50
        /*006a*/ 	.short	0x0000


	//----- nvinfo : EIATTR_MAXREG_COUNT
	.align		4
        /*006c*/ 	.byte	0x03, 0x1b
        /*006e*/ 	.short	0x00ff


	//----- nvinfo : EIATTR_MERCURY_ISA_VERSION
	.align		4
        /*0070*/ 	.byte	0x03, 0x5f
        /*0072*/ 	.short	0x0101


	//----- nvinfo : EIATTR_VRC_CTA_INIT_COUNT
	.align		4
        /*0074*/ 	.byte	0x02, 0x4a
	.zero		1
	.zero		1


	//----- nvinfo : EIATTR_EXIT_INSTR_OFFSETS
	.align		4
        /*0078*/ 	.byte	0x04, 0x1c
        /*007a*/ 	.short	(.L_83 - .L_82)


	//   ....[0]....
.L_82:
        /*007c*/ 	.word	0x00000080


	//   ....[1]....
        /*0080*/ 	.word	0x00000630


	//   ....[2]....
        /*0084*/ 	.word	0x000007a0


	//   ....[3]....
        /*0088*/ 	.word	0x00000850


	//   ....[4]....
        /*008c*/ 	.word	0x00000890


	//   ....[5]....
        /*0090*/ 	.word	0x00000910


	//   ....[6]....
        /*0094*/ 	.word	0x000009a0


	//----- nvinfo : EIATTR_CRS_STACK_SIZE
	.align		4
.L_83:
        /*0098*/ 	.byte	0x04, 0x1e
        /*009a*/ 	.short	(.L_85 - .L_84)
.L_84:
        /*009c*/ 	.word	0x00000000


	//----- nvinfo : EIATTR_CBANK_PARAM_SIZE
	.align		4
.L_85:
        /*00a0*/ 	.byte	0x03, 0x19
        /*00a2*/ 	.short	0x00e8


	//----- nvinfo : EIATTR_PARAM_CBANK
	.align		4
        /*00a4*/ 	.byte	0x04, 0x0a
        /*00a6*/ 	.short	(.L_87 - .L_86)
	.align		4
.L_86:
        /*00a8*/ 	.word	index@(.nv.constant0.side_aware_memcpy_aligned_64)
        /*00ac*/ 	.short	0x0380
        /*00ae*/ 	.short	0x00e8


	//----- nvinfo : EIATTR_SW_WAR
	.align		4
.L_87:
        /*00b0*/ 	.byte	0x04, 0x36
        /*00b2*/ 	.short	(.L_89 - .L_88)
.L_88:
        /*00b4*/ 	.word	0x00000008
.L_89:


//--------------------- .nv.info.side_aware_memcpy_aligned_32 --------------------------
	.section	.nv.info.side_aware_memcpy_aligned_32,"",@"SHT_CUDA_INFO"
	.sectionflags	@""
	.align	4


	//----- nvinfo : EIATTR_CUDA_API_VERSION
	.align		4
        /*0000*/ 	.byte	0x04, 0x37
        /*0002*/ 	.short	(.L_91 - .L_90)
.L_90:
        /*0004*/ 	.word	0x00000082


	//----- nvinfo : EIATTR_KPARAM_INFO
	.align		4
.L_91:
        /*0008*/ 	.byte	0x04, 0x17
        /*000a*/ 	.short	(.L_93 - .L_92)
.L_92:
        /*000c*/ 	.word	0x00000000
        /*0010*/ 	.short	0x0005
        /*0012*/ 	.short	0x001c
        /*0014*/ 	.byte	0x00, 0xf0, 0x21, 0x03


	//----- nvinfo : EIATTR_KPARAM_INFO
	.align		4
.L_93:
        /*0018*/ 	.byte	0x04, 0x17
        /*001a*/ 	.short	(.L_95 - .L_94)
.L_94:
        /*001c*/ 	.word	0x00000000
        /*0020*/ 	.short	0x0004
        /*0022*/ 	.short	0x0018
        /*0024*/ 	.byte	0x00, 0xf0, 0x11, 0x00


	//----- nvinfo : EIATTR_KPARAM_INFO
	.align		4
.L_95:
        /*0028*/ 	.byte	0x04, 0x17
        /*002a*/ 	.short	(.L_97 - .L_96)
.L_96:
        /*002c*/ 	.word	0x00000000
        /*0030*/ 	.short	0x0003
        /*0032*/ 	.short	0x0014
        /*0034*/ 	.byte	0x00, 0xf0, 0x11, 0x00


	//----- nvinfo : EIATTR_KPARAM_INFO
	.align		4
.L_97:
        /*0038*/ 	.byte	0x04, 0x17
        /*003a*/ 	.short	(.L_99 - .L_98)
.L_98:
        /*003c*/ 	.word	0x00000000
        /*0040*/ 	.short	0x0002
        /*0042*/ 	.short	0x0010
        /*0044*/ 	.byte	0x00, 0xf0, 0x11, 0x00


	//----- nvinfo : EIATTR_KPARAM_INFO
	.align		4
.L_99:
        /*0048*/ 	.byte	0x04, 0x17
        /*004a*/ 	.short	(.L_101 - .L_100)
.L_100:
        /*004c*/ 	.word	0x00000000
        /*0050*/ 	.short	0x0001
        /*0052*/ 	.short	0x0008
        /*0054*/ 	.byte	0x00, 0xf5, 0x21, 0x00


	//----- nvinfo : EIATTR_KPARAM_INFO
	.align		4
.L_101:
        /*0058*/ 	.byte	0x04, 0x17
        /*005a*/ 	.short	(.L_103 - .L_102)
.L_102:
        /*005c*/ 	.word	0x00000000
        /*0060*/ 	.short	0x0000
        /*0062*/ 	.short	0x0000
        /*0064*/ 	.byte	0x00, 0xf5, 0x21, 0x00


	//----- nvinfo : EIATTR_SPARSE_MMA_MASK
	.align		4
.L_103:
        /*0068*/ 	.byte	0x03, 0x50
        /*006a*/ 	.short	0x0000


	//----- nvinfo : EIATTR_MAXREG_COUNT
	.align		4
        /*006c*/ 	.byte	0x03, 0x1b
        /*006e*/ 	.short	0x00ff


	//----- nvinfo : EIATTR_MERCURY_ISA_VERSION
	.align		4
        /*0070*/ 	.byte	0x03, 0x5f
        /*0072*/ 	.short	0x0101


	//----- nvinfo : EIATTR_VRC_CTA_INIT_COUNT
	.align		4
        /*0074*/ 	.byte	0x02, 0x4a
	.zero		1
	.zero		1


	//----- nvinfo : EIATTR_EXIT_INSTR_OFFSETS
	.align		4
        /*0078*/ 	.byte	0x04, 0x1c
        /*007a*/ 	.short	(.L_105 - .L_104)


	//   ....[0]....
.L_104:
        /*007c*/ 	.word	0x00000080


	//   ....[1]....
        /*0080*/ 	.word	0x00000570


	//   ....[2]....
        /*0084*/ 	.word	0x000006d0


	//   ....[3]....
        /*0088*/ 	.word	0x00000760


	//   ....[4]....
        /*008c*/ 	.word	0x000007a0


	//   ....[5]....
        /*0090*/ 	.word	0x000007f0


	//   ....[6]....
        /*0094*/ 	.word	0x00000880


	//----- nvinfo : EIATTR_CRS_STACK_SIZE
	.align		4
.L_105:
        /*0098*/ 	.byte	0x04, 0x1e
        /*009a*/ 	.short	(.L_107 - .L_106)
.L_106:
        /*009c*/ 	.word	0x00000000


	//----- nvinfo : EIATTR_CBANK_PARAM_SIZE
	.align		4
.L_107:
        /*00a0*/ 	.byte	0x03, 0x19
        /*00a2*/ 	.short	0x00e4


	//----- nvinfo : EIATTR_PARAM_CBANK
	.align		4
        /*00a4*/ 	.byte	0x04, 0x0a
        /*00a6*/ 	.short	(.L_109 - .L_108)
	.align		4
.L_108:
        /*00a8*/ 	.word	index@(.nv.constant0.side_aware_memcpy_aligned_32)
        /*00ac*/ 	.short	0x0380
        /*00ae*/ 	.short	0x00e4


	//----- nvinfo : EIATTR_SW_WAR
	.align		4
.L_109:
        /*00b0*/ 	.byte	0x04, 0x36
        /*00b2*/ 	.short	(.L_111 - .L_110)
.L_110:
        /*00b4*/ 	.word	0x00000008
.L_111:


//--------------------- .nv.callgraph             --------------------------
	.section	.nv.callgraph,"",@"SHT_CUDA_CALLGRAPH"
	.align	4
	.sectionentsize	8
	.align		4
        /*0000*/ 	.word	0x00000000
	.align		4
        /*0004*/ 	.word	0xffffffff
	.align		4
        /*0008*/ 	.word	0x00000000
	.align		4
        /*000c*/ 	.word	0xfffffffe
	.align		4
        /*0010*/ 	.word	0x00000000
	.align		4
        /*0014*/ 	.word	0xfffffffd
	.align		4
        /*0018*/ 	.word	0x00000000
	.align		4
        /*001c*/ 	.word	0xfffffffc


//--------------------- .text.side_aware_memcpy_unaligned_64 --------------------------
	.section	.text.side_aware_memcpy_unaligned_64,"ax",@progbits
	.align	128
        .global         side_aware_memcpy_unaligned_64
        .type           side_aware_memcpy_unaligned_64,@function
        .size           side_aware_memcpy_unaligned_64,(.L_x_24 - side_aware_memcpy_unaligned_64)
        .other          side_aware_memcpy_unaligned_64,@"STO_CUDA_ENTRY STV_DEFAULT"
side_aware_memcpy_unaligned_64:
.text.side_aware_memcpy_unaligned_64:
[----:B------:R-:W-:Y:S08]  /*0000*/  LDC R1, c[0x0][0x37c] ;  /* 0x0000df00ff017b82 */ /* 0x000ff00000000800 */
[----:B------:R-:W0:Y:S01]  /*0010*/  S2UR UR4, SR_VIRTUALSMID ;  /* 0x00000000000479c3 */ /* 0x000e220000004300 */
[----:B------:R-:W1:Y:S01]  /*0020*/  LDCU UR8, c[0x0][0x39c] ;  /* 0x00007380ff0877ac */ /* 0x000e620008000800 */
[----:B0-----:R-:W0:Y:S02]  /*0030*/  LDCU.U8 UR4, c[0x0][UR4+0x3a0] ;  /* 0x00007400040477ac */ /* 0x001e240008000000 */
[----:B0-----:R-:W-:-:S02]  /*0040*/  USHF.R.U32.HI UR5, URZ, 0x1, UR4 ;  /* 0x00000001ff057899 */ /* 0x001fc40008011604 */
[----:B------:R-:W-:Y:S02]  /*0050*/  ULOP3.LUT UR9, UR4, 0x1, URZ, 0xc0, !UPT ;  /* 0x0000000104097892 */ /* 0x000fe4000f8ec0ff */
[----:B-1----:R-:W-:-:S09]  /*0060*/  UISETP.GE.AND UP0, UPT, UR5, UR8, UPT ;  /* 0x000000080500728c */ /* 0x002fd2000bf06270 */
[----:B------:R-:W-:Y:S05]  /*0070*/  BRA.U !UP0, `(.L_x_0) ;  /* 0x0000000108087547 */ /* 0x000fea000b800000 */
[----:B------:R-:W-:Y:S05]  /*0080*/  NANOSLEEP 0x3e8 ;  /* 0x000003e80000795d */ /* 0x000fea0003800000 */
[----:B------:R-:W-:Y:S05]  /*0090*/  EXIT ;  /* 0x000000000000794d */ /* 0x000fea0003800000 */
.L_x_0:
[----:B------:R-:W0:Y:S01]  /*00a0*/  S2R R2, SR_TID.X ;  /* 0x0000000000027919 */ /* 0x000e220000002100 */
[----:B------:R-:W1:Y:S01]  /*00b0*/  LDCU UR6, c[0x0][0x360] ;  /* 0x00006c00ff0677ac */ /* 0x000e620008000800 */
[----:B------:R-:W-:Y:S01]  /*00c0*/  BSSY.RECONVERGENT B0, `(.L_x_1) ;  /* 0x0000054000007945 */ /* 0x000fe20003800200 */
[----:B------:R-:W2:Y:S01]  /*00d0*/  LDCU.64 UR12, c[0x0][0x390] ;  /* 0x00007200ff0c77ac */ /* 0x000ea20008000a00 */
[----:B------:R-:W3:Y:S01]  /*00e0*/  LDCU.64 UR10, c[0x0][0x358] ;  /* 0x00006b00ff0a77ac */ /* 0x000ee20008000a00 */
[----:B------:R-:W4:Y:S01]  /*00f0*/  LDCU UR14, c[0x0][0x398] ;  /* 0x00007300ff0e77ac */ /* 0x000f220008000800 */
[----:B------:R-:W0:Y:S01]  /*0100*/  LDCU.128 UR16, c[0x0][0x380] ;  /* 0x00007000ff1077ac */ /* 0x000e220008000c00 */
[----:B-1----:R-:W-:Y:S02]  /*0110*/  USHF.R.U32.HI UR6, URZ, 0x8, UR6 ;  /* 0x00000008ff067899 */ /* 0x002fe40008011606 */
[----:B--2---:R-:W-:-:S04]  /*0120*/  USHF.R.U64 UR7, UR12, 0xd, UR13 ;  /* 0x0000000d0c077899 */ /* 0x004fc8000800120d */
[----:B------:R-:W-:Y:S01]  /*0130*/  IMAD.U32 R3, RZ, RZ, UR6 ;  /* 0x00000006ff037e24 */ /* 0x000fe2000f8e00ff */
[----:B------:R-:W-:Y:S01]  /*0140*/  USHF.R.U32.HI UR7, URZ, 0x2, UR7 ;  /* 0x00000002ff077899 */ /* 0x000fe20008011607 */
[----:B0-----:R-:W-:-:S05]  /*0150*/  SHF.R.U32.HI R0, RZ, 0x8, R2 ;  /* 0x00000008ff007819 */ /* 0x001fca0000011602 */
[----:B------:R-:W-:Y:S02]  /*0160*/  IMAD R21, R3, UR5, R0 ;  /* 0x0000000503157c24 */ /* 0x000fe4000f8e0200 */
[----:B------:R-:W-:-:S03]  /*0170*/  IMAD.SHL.U32 R0, R2, 0x10, RZ ;  /* 0x0000001002007824 */ /* 0x000fc600078e00ff */
[----:B------:R-:W-:Y:S02]  /*0180*/  ISETP.GE.U32.AND P0, PT, R21, UR7, PT ;  /* 0x0000000715007c0c */ /* 0x000fe4000bf06070 */
[----:B------:R-:W-:-:S11]  /*0190*/  LOP3.LUT R0, R0, 0xff0, RZ, 0xc0, !PT ;  /* 0x00000ff000007812 */ /* 0x000fd600078ec0ff */
[----:B---34-:R-:W-:Y:S05]  /*01a0*/  @P0 BRA `(.L_x_2) ;  /* 0x0000000400140947 */ /* 0x018fea0003800000 */
[----:B------:R-:W-:Y:S02]  /*01b0*/  IMAD R2, R3, UR8, RZ ;  /* 0x0000000803027c24 */ /* 0x000fe4000f8e02ff */
[----:B------:R-:W-:Y:S02]  /*01c0*/  IMAD.MOV.U32 R3, RZ, RZ, RZ ;  /* 0x000000ffff037224 */ /* 0x000fe400078e00ff */
[----:B------:R-:W-:-:S07]  /*01d0*/  IMAD R0, R21, 0x8000, R0 ;  /* 0x0000800015007824 */ /* 0x000fce00078e0200 */
.L_x_3:
[----:B------:R-:W-:Y:S02]  /*01e0*/  VIADD R4, R0, UR18 ;  /* 0x0000001200047c36 */ /* 0x000fe40008000000 */
[----:B0-----:R-:W-:Y:S02]  /*01f0*/  IMAD.U32 R9, RZ, RZ, UR4 ;  /* 0x00000004ff097e24 */ /* 0x001fe4000f8e00ff */
[C---:B------:R-:W-:Y:S01]  /*0200*/  VIADD R6, R4.reuse, 0x2000 ;  /* 0x0000200004067836 */ /* 0x040fe20000000000 */
[C---:B------:R-:W-:Y:S01]  /*0210*/  LOP3.LUT R5, R4.reuse, UR14, RZ, 0xc0, !PT ;  /* 0x0000000e04057c12 */ /* 0x040fe2000f8ec0ff */
[C---:B------:R-:W-:Y:S02]  /*0220*/  VIADD R7, R4.reuse, 0x4000 ;  /* 0x0000400004077836 */ /* 0x040fe40000000000 */
[----:B------:R-:W-:Y:S01]  /*0230*/  VIADD R4, R4, 0x6000 ;  /* 0x0000600004047836 */ /* 0x000fe20000000000 */
[----:B------:R-:W-:Y:S01]  /*0240*/  LOP3.LUT R6, R6, UR14, RZ, 0xc0, !PT ;  /* 0x0000000e06067c12 */ /* 0x000fe2000f8ec0ff */
[----:B------:R-:W-:Y:S01]  /*0250*/  IMAD.U32 R10, RZ, RZ, UR4 ;  /* 0x00000004ff0a7e24 */ /* 0x000fe2000f8e00ff */
[----:B------:R-:W-:Y:S01]  /*0260*/  LOP3.LUT R7, R7, UR14, RZ, 0xc0, !PT ;  /* 0x0000000e07077c12 */ /* 0x000fe2000f8ec0ff */
[----:B------:R-:W0:Y:S01]  /*0270*/  POPC R5, R5 ;  /* 0x0000000500057309 */ /* 0x000e220000000000 */
[----:B------:R-:W-:Y:S01]  /*0280*/  LOP3.LUT R8, R4, UR14, RZ, 0xc0, !PT ;  /* 0x0000000e04087c12 */ /* 0x000fe2000f8ec0ff */
[----:B------:R-:W-:-:S02]  /*0290*/  IMAD.U32 R4, RZ, RZ, UR4 ;  /* 0x00000004ff047e24 */ /* 0x000fc4000f8e00ff */
[----:B------:R-:W-:-:S04]  /*02a0*/  IMAD.U32 R11, RZ, RZ, UR4 ;  /* 0x00000004ff0b7e24 */ /* 0x000fc8000f8e00ff */
[----:B------:R-:W1:Y:S01]  /*02b0*/  POPC R6, R6 ;  /* 0x0000000600067309 */ /* 0x000e620000000000 */
[----:B0-----:R-:W-:-:S07]  /*02c0*/  LOP3.LUT R5, R4, 0x1, R5, 0x48, !PT ;  /* 0x0000000104057812 */ /* 0x001fce00078e4805 */
[----:B------:R-:W0:Y:S01]  /*02d0*/  POPC R7, R7 ;  /* 0x0000000700077309 */ /* 0x000e220000000000 */
[----:B------:R-:W-:Y:S02]  /*02e0*/  LEA R22, P0, R5, R0, 0xc ;  /* 0x0000000005167211 */ /* 0x000fe400078060ff */
[----:B-1----:R-:W-:-:S05]  /*02f0*/  LOP3.LUT R6, R9, 0x1, R6, 0x48, !PT ;  /* 0x0000000109067812 */ /* 0x002fca00078e4806 */
[----:B------:R-:W1:Y:S01]  /*0300*/  POPC R8, R8 ;  /* 0x0000000800087309 */ /* 0x000e620000000000 */
[----:B------:R-:W-:Y:S02]  /*0310*/  IMAD.X R20, RZ, RZ, R3, P0 ;  /* 0x000000ffff147224 */ /* 0x000fe400000e0603 */
[----:B------:R-:W-:Y:S01]  /*0320*/  IMAD.SHL.U32 R5, R6, 0x1000, RZ ;  /* 0x0000100006057824 */ /* 0x000fe200078e00ff */
[----:B0-----:R-:W-:-:S04]  /*0330*/  LOP3.LUT R4, R10, 0x1, R7, 0x48, !PT ;  /* 0x000000010a047812 */ /* 0x001fc800078e4807 */
[----:B------:R-:W-:Y:S01]  /*0340*/  IADD3 R24, P3, P4, R0, 0x2000, R5 ;  /* 0x0000200000187810 */ /* 0x000fe20007c7e005 */
[----:B------:R-:W-:Y:S01]  /*0350*/  IMAD.SHL.U32 R7, R4, 0x1000, RZ ;  /* 0x0000100004077824 */ /* 0x000fe200078e00ff */
[----:B------:R-:W-:Y:S02]  /*0360*/  IADD3 R4, P2, PT, R22, UR18, RZ ;  /* 0x0000001216047c10 */ /* 0x000fe4000ff5e0ff */
[----:B-1----:R-:W-:Y:S02]  /*0370*/  LOP3.LUT R9, R11, 0x1, R8, 0x48, !PT ;  /* 0x000000010b097812 */ /* 0x002fe400078e4808 */
[----:B------:R-:W-:Y:S02]  /*0380*/  IADD3 R7, P5, P6, R0, 0x4000, R7 ;  /* 0x0000400000077810 */ /* 0x000fe40007ebe007 */
[----:B------:R-:W-:Y:S01]  /*0390*/  IADD3.X R5, PT, PT, R20, UR19, RZ, P2, !PT ;  /* 0x0000001314057c10 */ /* 0x000fe200097fe4ff */
[----:B------:R-:W-:Y:S01]  /*03a0*/  IMAD.SHL.U32 R9, R9, 0x1000, RZ ;  /* 0x0000100009097824 */ /* 0x000fe200078e00ff */
[----:B------:R-:W-:-:S02]  /*03b0*/  LOP3.LUT R24, R24, 0xfffffff0, RZ, 0xc0, !PT ;  /* 0xfffffff018187812 */ /* 0x000fc400078ec0ff */
[----:B------:R-:W-:Y:S02]  /*03c0*/  LOP3.LUT R25, R7, 0xfffffff0, RZ, 0xc0, !PT ;  /* 0xfffffff007197812 */ /* 0x000fe400078ec0ff */
[----:B------:R-:W-:Y:S01]  /*03d0*/  IADD3 R9, P0, P1, R0, 0x6000, R9 ;  /* 0x0000600000097810 */ /* 0x000fe2000791e009 */
[----:B------:R-:W2:Y:S01]  /*03e0*/  LDG.E.128 R4, desc[UR10][R4.64] ;  /* 0x0000000a04047981 */ /* 0x000ea2000c1e1d00 */
[----:B------:R-:W-:Y:S02]  /*03f0*/  IADD3.X R27, PT, PT, R3, RZ, RZ, P3, P4 ;  /* 0x000000ff031b7210 */ /* 0x000fe40001fe84ff */
[----:B------:R-:W-:Y:S02]  /*0400*/  LOP3.LUT R26, R9, 0xfffffff0, RZ, 0xc0, !PT ;  /* 0xfffffff0091a7812 */ /* 0x000fe400078ec0ff */
[----:B------:R-:W-:Y:S02]  /*0410*/  IADD3 R8, P2, PT, R24, UR18, RZ ;  /* 0x0000001218087c10 */ /* 0x000fe4000ff5e0ff */
[----:B------:R-:W-:-:S02]  /*0420*/  IADD3.X R29, PT, PT, R3, RZ, RZ, P0, P1 ;  /* 0x000000ff031d7210 */ /* 0x000fc400007e24ff */
[----:B------:R-:W-:Y:S02]  /*0430*/  IADD3.X R28, PT, PT, R3, RZ, RZ, P5, P6 ;  /* 0x000000ff031c7210 */ /* 0x000fe40002fec4ff */
[----:B------:R-:W-:Y:S02]  /*0440*/  IADD3 R12, P0, PT, R25, UR18, RZ ;  /* 0x00000012190c7c10 */ /* 0x000fe4000ff1e0ff */
[----:B------:R-:W-:Y:S02]  /*0450*/  IADD3 R16, P1, PT, R26, UR18, RZ ;  /* 0x000000121a107c10 */ /* 0x000fe4000ff3e0ff */
[----:B------:R-:W-:Y:S02]  /*0460*/  IADD3.X R9, PT, PT, R27, UR19, RZ, P2, !PT ;  /* 0x000000131b097c10 */ /* 0x000fe400097fe4ff */
[----:B------:R-:W-:Y:S02]  /*0470*/  IADD3.X R13, PT, PT, R28, UR19, RZ, P0, !PT ;  /* 0x000000131c0d7c10 */ /* 0x000fe400087fe4ff */
[----:B------:R-:W-:-:S02]  /*0480*/  IADD3.X R17, PT, PT, R29, UR19, RZ, P1, !PT ;  /* 0x000000131d117c10 */ /* 0x000fc40008ffe4ff */
[----:B------:R-:W3:Y:S04]  /*0490*/  LDG.E.128 R8, desc[UR10][R8.64] ;  /* 0x0000000a08087981 */ /* 0x000ee8000c1e1d00 */
[----:B------:R-:W4:Y:S04]  /*04a0*/  LDG.E.128 R12, desc[UR10][R12.64] ;  /* 0x0000000a0c0c7981 */ /* 0x000f28000c1e1d00 */
[----:B------:R-:W5:Y:S01]  /*04b0*/  LDG.E.128 R16, desc[UR10][R16.64] ;  /* 0x0000000a10107981 */ /* 0x000f62000c1e1d00 */
[----:B------:R-:W-:-:S04]  /*04c0*/  IADD3 R22, P0, PT, R22, UR16, RZ ;  /* 0x0000001016167c10 */ /* 0x000fc8000ff1e0ff */
[----:B------:R-:W-:Y:S02]  /*04d0*/  IADD3.X R23, PT, PT, R20, UR17, RZ, P0, !PT ;  /* 0x0000001114177c10 */ /* 0x000fe400087fe4ff */
[----:B------:R-:W-:Y:S02]  /*04e0*/  IADD3 R24, P0, PT, R24, UR16, RZ ;  /* 0x0000001018187c10 */ /* 0x000fe4000ff1e0ff */
[----:B------:R-:W-:Y:S01]  /*04f0*/  IADD3 R26, P2, PT, R26, UR16, RZ ;  /* 0x000000101a1a7c10 */ /* 0x000fe2000ff5e0ff */
[----:B------:R-:W-:Y:S01]  /*0500*/  USHF.R.U64 UR7, UR12, 0xd, UR13 ;  /* 0x0000000d0c077899 */ /* 0x000fe2000800120d */
[----:B------:R-:W-:-:S03]  /*0510*/  IMAD.IADD R21, R2, 0x1, R21 ;  /* 0x0000000102157824 */ /* 0x000fc600078e0215 */
[----:B------:R-:W-:Y:S01]  /*0520*/  USHF.R.U32.HI UR7, URZ, 0x2, UR7 ;  /* 0x00000002ff077899 */ /* 0x000fe20008011607 */
[----:B--2---:R0:W-:Y:S02]  /*0530*/  STG.E.128 desc[UR10][R22.64], R4 ;  /* 0x0000000416007986 */ /* 0x0041e4000c101d0a */
[----:B0-----:R-:W-:Y:S02]  /*0540*/  IADD3 R22, P1, PT, R25, UR16, RZ ;  /* 0x0000001019167c10 */ /* 0x001fe4000ff3e0ff */
[----:B------:R-:W-:Y:S02]  /*0550*/  IADD3.X R25, PT, PT, R27, UR17, RZ, P0, !PT ;  /* 0x000000111b197c10 */ /* 0x000fe400087fe4ff */
[----:B------:R-:W-:Y:S02]  /*0560*/  IADD3.X R23, PT, PT, R28, UR17, RZ, P1, !PT ;  /* 0x000000111c177c10 */ /* 0x000fe40008ffe4ff */
[----:B------:R-:W-:Y:S01]  /*0570*/  IADD3.X R27, PT, PT, R29, UR17, RZ, P2, !PT ;  /* 0x000000111d1b7c10 */ /* 0x000fe200097fe4ff */
[----:B---3--:R0:W-:Y:S04]  /*0580*/  STG.E.128 desc[UR10][R24.64], R8 ;  /* 0x0000000818007986 */ /* 0x0081e8000c101d0a */
[----:B----4-:R0:W-:Y:S04]  /*0590*/  STG.E.128 desc[UR10][R22.64], R12 ;  /* 0x0000000c16007986 */ /* 0x0101e8000c101d0a */
[----:B-----5:R0:W-:Y:S01]  /*05a0*/  STG.E.128 desc[UR10][R26.64], R16 ;  /* 0x000000101a007986 */ /* 0x0201e2000c101d0a */
[----:B------:R-:W-:-:S02]  /*05b0*/  ISETP.GE.U32.AND P0, PT, R21, UR7, PT ;  /* 0x0000000715007c0c */ /* 0x000fc4000bf06070 */
[----:B------:R-:W-:-:S04]  /*05c0*/  LEA R5, R2, 0xffff8000, 0xf ;  /* 0xffff800002057811 */ /* 0x000fc800078e78ff */
[----:B------:R-:W-:-:S04]  /*05d0*/  IADD3 R0, P1, P2, R5, 0x8000, R0 ;  /* 0x0000800005007810 */ /* 0x000fc80007a3e000 */
[----:B------:R-:W-:-:S03]  /*05e0*/  IADD3.X R3, PT, PT, RZ, RZ, R3, P1, P2 ;  /* 0x000000ffff037210 */ /* 0x000fc60000fe4403 */
[----:B------:R-:W-:Y:S06]  /*05f0*/  @!P0 BRA `(.L_x_3) ;  /* 0xfffffff800f88947 */ /* 0x000fec000383ffff */
.L_x_2:
[----:B------:R-:W-:Y:S05]  /*0600*/  BSYNC.RECONVERGENT B0 ;  /* 0x0000000000007941 */ /* 0x000fea0003800200 */
.L_x_1:
[----:B------:R-:W1:Y:S02]  /*0610*/  S2R R4, SR_TID.X ;  /* 0x0000000000047919 */ /* 0x000e640000002100 */
[----:B-1----:R-:W-:-:S13]  /*0620*/  ISETP.GT.U32.AND P0, PT, R4, 0xff, PT ;  /* 0x000000ff0400780c */ /* 0x002fda0003f04070 */
[----:B------:R-:W-:Y:S05]  /*0630*/  @P0 EXIT ;  /* 0x000000000000094d */ /* 0x000fea0003800000 */
[----:B------:R-:W-:-:S04]  /*0640*/  USHF.R.U64 UR6, UR12, 0xd, UR13 ;  /* 0x0000000d0c067899 */ /* 0x000fc8000800120d */
[----:B------:R-:W-:-:S04]  /*0650*/  ULOP3.LUT UR4, UR6, 0xfffffffc, URZ, 0xc0, !UPT ;  /* 0xfffffffc06047892 */ /* 0x000fc8000f8ec0ff */
[----:B------:R-:W-:-:S04]  /*0660*/  UIADD3 UR6, UPT, UPT, UR6, -UR8, -UR4 ;  /* 0x8000000806067290 */ /* 0x000fc8000fffe804 */
[----:B------:R-:W-:-:S04]  /*0670*/  UIADD3 UR6, UPT, UPT, UR6, 0x1, UR5 ;  /* 0x0000000106067890 */ /* 0x000fc8000fffe005 */
[----:B------:R-:W-:-:S09]  /*0680*/  UISETP.GE.AND UP0, UPT, UR6, URZ, UPT ;  /* 0x000000ff0600728c */ /* 0x000fd2000bf06270 */
[----:B------:R-:W-:Y:S05]  /*0690*/  BRA.U !UP0, `(.L_x_4) ;  /* 0x0000000108747547 */ /* 0x000fea000b800000 */
[----:B------:R-:W-:Y:S01]  /*06a0*/  UIADD3 UR4, UPT, UPT, UR4, UR6, URZ ;  /* 0x0000000604047290 */ /* 0x000fe2000fffe0ff */
[----:B------:R-:W-:Y:S01]  /*06b0*/  IMAD.SHL.U32 R4, R4, 0x10, RZ ;  /* 0x0000001004047824 */ /* 0x000fe200078e00ff */
[----:B------:R-:W1:Y:S01]  /*06c0*/  LDCU UR6, c[0x0][0x388] ;  /* 0x00007100ff0677ac */ /* 0x000e620008000800 */
[----:B------:R-:W2:Y:S03]  /*06d0*/  LDCU UR7, c[0x0][0x398] ;  /* 0x00007300ff0777ac */ /* 0x000ea60008000800 */
[----:B------:R-:W-:Y:S01]  /*06e0*/  LOP3.LUT R4, R4, 0xff0, RZ, 0xc0, !PT ;  /* 0x00000ff004047812 */ /* 0x000fe200078ec0ff */
[----:B------:R-:W-:-:S06]  /*06f0*/  UIMAD.WIDE.U32 UR4, UR4, 0x2000, URZ ;  /* 0x00002000040478a5 */ /* 0x000fcc000f8e00ff */
[----:B------:R-:W-:-:S05]  /*0700*/  LOP3.LUT R4, R4, UR4, RZ, 0xfc, !PT ;  /* 0x0000000404047c12 */ /* 0x000fca000f8efcff */
[----:B-1----:R-:W-:-:S05]  /*0710*/  VIADD R0, R4, UR6 ;  /* 0x0000000604007c36 */ /* 0x002fca0008000000 */
[----:B--2---:R-:W-:-:S06]  /*0720*/  LOP3.LUT R0, R0, UR7, RZ, 0xc0, !PT ;  /* 0x0000000700007c12 */ /* 0x004fcc000f8ec0ff */
[----:B------:R-:W1:Y:S02]  /*0730*/  POPC R0, R0 ;  /* 0x0000000000007309 */ /* 0x000e640000000000 */
[----:B-1----:R-:W-:-:S04]  /*0740*/  LOP3.LUT R2, R0, 0x1, RZ, 0xc0, !PT ;  /* 0x0000000100027812 */ /* 0x002fc800078ec0ff */
[----:B------:R-:W-:-:S13]  /*0750*/  ISETP.NE.AND P0, PT, R2, UR9, PT ;  /* 0x0000000902007c0c */ /* 0x000fda000bf05270 */
[----:B------:R-:W-:-:S04]  /*0760*/  @P0 LOP3.LUT R4, R4, 0x1000, RZ, 0xfc, !PT ;  /* 0x0000100004040812 */ /* 0x000fc800078efcff */
[----:B------:R-:W-:-:S04]  /*0770*/  IADD3 R2, P1, PT, R4, 0x10, RZ ;  /* 0x0000001004027810 */ /* 0x000fc80007f3e0ff */
[----:B------:R-:W-:Y:S01]  /*0780*/  ISETP.GT.U32.AND P0, PT, R2, UR12, PT ;  /* 0x0000000c02007c0c */ /* 0x000fe2000bf04070 */
[----:B------:R-:W-:-:S05]  /*0790*/  IMAD.X R2, RZ, RZ, UR5, P1 ;  /* 0x00000005ff027e24 */ /* 0x000fca00088e06ff */
[----:B------:R-:W-:-:S13]  /*07a0*/  ISETP.GT.U32.AND.EX P0, PT, R2, UR13, PT, P0 ;  /* 0x0000000d02007c0c */ /* 0x000fda000bf04100 */
[----:B------:R-:W-:Y:S05]  /*07b0*/  @P0 EXIT ;  /* 0x000000000000094d */ /* 0x000fea0003800000 */
[----:B------:R-:W1:Y:S01]  /*07c0*/  LDCU UR7, c[0x0][0x38c] ;  /* 0x00007180ff0777ac */ /* 0x000e620008000800 */
[----:B------:R-:W-:Y:S01]  /*07d0*/  IADD3 R2, P0, PT, R4, UR6, RZ ;  /* 0x0000000604027c10 */ /* 0x000fe2000ff1e0ff */
[----:B------:R-:W2:Y:S01]  /*07e0*/  LDCU.64 UR8, c[0x0][0x380] ;  /* 0x00007000ff0877ac */ /* 0x000ea20008000a00 */
[----:B-1----:R-:W-:-:S05]  /*07f0*/  IMAD.U32 R0, RZ, RZ, UR7 ;  /* 0x00000007ff007e24 */ /* 0x002fca000f8e00ff */
[----:B------:R-:W-:-:S05]  /*0800*/  IADD3.X R3, PT, PT, R0, UR5, RZ, P0, !PT ;  /* 0x0000000500037c10 */ /* 0x000fca00087fe4ff */
[----:B0-----:R-:W3:Y:S01]  /*0810*/  LDG.E.128 R8, desc[UR10][R2.64] ;  /* 0x0000000a02087981 */ /* 0x001ee2000c1e1d00 */
[----:B--2---:R-:W-:Y:S01]  /*0820*/  IMAD.U32 R0, RZ, RZ, UR9 ;  /* 0x00000009ff007e24 */ /* 0x004fe2000f8e00ff */
[----:B------:R-:W-:-:S04]  /*0830*/  IADD3 R4, P0, PT, R4, UR8, RZ ;  /* 0x0000000804047c10 */ /* 0x000fc8000ff1e0ff */
[----:B------:R-:W-:-:S05]  /*0840*/  IADD3.X R5, PT, PT, R0, UR5, RZ, P0, !PT ;  /* 0x0000000500057c10 */ /* 0x000fca00087fe4ff */
[----:B---3--:R-:W-:Y:S01]  /*0850*/  STG.E.128 desc[UR10][R4.64], R8 ;  /* 0x0000000804007986 */ /* 0x008fe2000c101d0a */
[----:B------:R-:W-:Y:S05]  /*0860*/  EXIT ;  /* 0x000000000000794d */ /* 0x000fea0003800000 */
.L_x_4:
[----:B------:R-:W-:-:S04]  /*0870*/  UISETP.NE.AND UP0, UPT, UR6, -0x1, UPT ;  /* 0xffffffff0600788c */ /* 0x000fc8000bf05270 */
[----:B------:R-:W-:-:S06]  /*0880*/  UISETP.NE.OR UP0, UPT, UR9, URZ, UP0 ;  /* 0x000000ff0900728c */ /* 0x000fcc0008705670 */
[----:B------:R-:W-:-:S13]  /*0890*/  PLOP3.LUT P0, PT, PT, PT, UP0, 0x80, 0x8 ;  /* 0x000000000008781c */ /* 0x000fda0003f0f008 */
[----:B------:R-:W-:Y:S05]  /*08a0*/  @P0 EXIT ;  /* 0x000000000000094d */ /* 0x000fea0003800000 */
[----:B------:R-:W-:Y:S01]  /*08b0*/  ULOP3.LUT UR4, UR12, 0xf, URZ, 0xc0, !UPT ;  /* 0x0000000f0c047892 */ /* 0x000fe2000f8ec0ff */
[----:B------:R-:W-:-:S05]  /*08c0*/  IMAD.U32 R0, RZ, RZ, UR13 ;  /* 0x0000000dff007e24 */ /* 0x000fca000f8e00ff */
[----:B------:R-:W-:-:S05]  /*08d0*/  IMAD.U32 R3, RZ, RZ, UR4 ;  /* 0x00000004ff037e24 */ /* 0x000fca000f8e00ff */
[----:B------:R-:W-:-:S04]  /*08e0*/  IADD3 R4, P1, P2, -R3, UR12, R4 ;  /* 0x0000000c03047c10 */ /* 0x000fc8000fa3e104 */
[----:B------:R-:W-:Y:S02]  /*08f0*/  ISETP.GE.U32.AND P0, PT, R4, UR12, PT ;  /* 0x0000000c04007c0c */ /* 0x000fe4000bf06070 */
[----:B------:R-:W-:-:S04]  /*0900*/  IADD3.X R0, PT, PT, R0, -0x1, RZ, P1, P2 ;  /* 0xffffffff00007810 */ /* 0x000fc80000fe44ff */
[----:B------:R-:W-:-:S13]  /*0910*/  ISETP.GE.U32.AND.EX P0, PT, R0, UR13, PT, P0 ;  /* 0x0000000d00007c0c */ /* 0x000fda000bf06100 */
[----:B------:R-:W-:Y:S05]  /*0920*/  @P0 EXIT ;  /* 0x000000000000094d */ /* 0x000fea0003800000 */
[----:B------:R-:W1:Y:S02]  /*0930*/  LDCU.128 UR4, c[0x0][0x380] ;  /* 0x00007000ff0477ac */ /* 0x000e640008000c00 */
[----:B-1----:R-:W-:-:S04]  /*0940*/  IADD3 R2, P0, PT, R4, UR6, RZ ;  /* 0x0000000604027c10 */ /* 0x002fc8000ff1e0ff */
[----:B------:R-:W-:-:S06]  /*0950*/  IADD3.X R3, PT, PT, R0, UR7, RZ, P0, !PT ;  /* 0x0000000700037c10 */ /* 0x000fcc00087fe4ff */
[----:B------:R-:W2:Y:S01]  /*0960*/  LDG.E.U8 R3, desc[UR10][R2.64] ;  /* 0x0000000a02037981 */ /* 0x000ea2000c1e1100 */
[----:B------:R-:W-:-:S04]  /*0970*/  IADD3 R4, P0, PT, R4, UR4, RZ ;  /* 0x0000000404047c10 */ /* 0x000fc8000ff1e0ff */
[----:B------:R-:W-:-:S05]  /*0980*/  IADD3.X R5, PT, PT, R0, UR5, RZ, P0, !PT ;  /* 0x0000000500057c10 */ /* 0x000fca00087fe4ff */
[----:B--2---:R-:W-:Y:S01]  /*0990*/  STG.E.U8 desc[UR10][R4.64], R3 ;  /* 0x0000000304007986 */ /* 0x004fe2000c10110a */
[----:B------:R-:W-:Y:S05]  /*09a0*/  EXIT ;  /* 0x000000000000794d */ /* 0x000fea0003800000 */
.L_x_5:
[----:B------:R-:W-:-:S00]  /*09b0*/  BRA `(.L_x_5) ;  /* 0xfffffffc00fc7947 */ /* 0x000fc0000383ffff */
[----:B------:R-:W-:-:S00]  /*09c0*/  NOP ;  /* 0x0000000000007918 */ /* 0x000fc00000000000 */
        /* <DEDUP_REMOVED lines=11> */
.L_x_24:


//--------------------- .text.side_aware_memcpy_unaligned_32 --------------------------
	.section	.text.side_aware_memcpy_unaligned_32,"ax",@progbits
	.align	128
        .global         side_aware_memcpy_unaligned_32
        .type           side_aware_memcpy_unaligned_32,@function
        .size           side_aware_memcpy_unaligned_32,(.L_x_25 - side_aware_memcpy_unaligned_32)
        .other          side_aware_memcpy_unaligned_32,@"STO_CUDA_ENTRY STV_DEFAULT"
side_aware_memcpy_unaligned_32:
.text.side_aware_memcpy_unaligned_32:
        /* <DEDUP_REMOVED lines=10> */
.L_x_6:
[----:B------:R-:W0:Y:S01]  /*00a0*/  S2R R2, SR_TID.X ;  /* 0x0000000000027919 */ /* 0x000e220000002100 */
[----:B------:R-:W1:Y:S01]  /*00b0*/  LDCU UR6, c[0x0][0x360] ;  /* 0x00006c00ff0677ac */ /* 0x000e620008000800 */
[----:B------:R-:W-:Y:S01]  /*00c0*/  BSSY.RECONVERGENT B0, `(.L_x_7) ;  /* 0x0000047000007945 */ /* 0x000fe20003800200 */
[----:B------:R-:W2:Y:S01]  /*00d0*/  LDCU UR12, c[0x0][0x390] ;  /* 0x00007200ff0c77ac */ /* 0x000ea20008000800 */
[----:B------:R-:W3:Y:S01]  /*00e0*/  LDCU.64 UR10, c[0x0][0x358] ;  /* 0x00006b00ff0a77ac */ /* 0x000ee20008000a00 */
[----:B------:R-:W4:Y:S01]  /*00f0*/  LDCU UR13, c[0x0][0x394] ;  /* 0x00007280ff0d77ac */ /* 0x000f220008000800 */
[----:B------:R-:W0:Y:S01]  /*0100*/  LDCU.128 UR16, c[0x0][0x380] ;  /* 0x00007000ff1077ac */ /* 0x000e220008000c00 */
[----:B-1----:R-:W-:Y:S02]  /*0110*/  USHF.R.U32.HI UR6, URZ, 0x8, UR6 ;  /* 0x00000008ff067899 */ /* 0x002fe40008011606 */
[----:B--2---:R-:W-:-:S04]  /*0120*/  USHF.R.U32.HI UR7, URZ, 0xf, UR12 ;  /* 0x0000000fff077899 */ /* 0x004fc8000801160c */
[----:B------:R-:W-:Y:S01]  /*0130*/  IMAD.U32 R27, RZ, RZ, UR6 ;  /* 0x00000006ff1b7e24 */ /* 0x000fe2000f8e00ff */
[----:B0-----:R-:W-:-:S05]  /*0140*/  SHF.R.U32.HI R0, RZ, 0x8, R2 ;  /* 0x00000008ff007819 */ /* 0x001fca0000011602 */
[----:B------:R-:W-:Y:S02]  /*0150*/  IMAD R26, R27, UR5, R0 ;  /* 0x000000051b1a7c24 */ /* 0x000fe4000f8e0200 */
[----:B------:R-:W-:-:S03]  /*0160*/  IMAD.SHL.U32 R0, R2, 0x10, RZ ;  /* 0x0000001002007824 */ /* 0x000fc600078e00ff */
[----:B------:R-:W-:Y:S02]  /*0170*/  ISETP.GE.U32.AND P0, PT, R26, UR7, PT ;  /* 0x000000071a007c0c */ /* 0x000fe4000bf06070 */
[----:B------:R-:W-:-:S11]  /*0180*/  LOP3.LUT R3, R0, 0xff0, RZ, 0xc0, !PT ;  /* 0x00000ff000037812 */ /* 0x000fd600078ec0ff */
[----:B---34-:R-:W-:Y:S05]  /*0190*/  @P0 BRA `(.L_x_8) ;  /* 0x0000000000e40947 */ /* 0x018fea0003800000 */
[----:B------:R-:W-:Y:S02]  /*01a0*/  IMAD R27, R27, UR8, RZ ;  /* 0x000000081b1b7c24 */ /* 0x000fe4000f8e02ff */
[----:B------:R-:W-:-:S07]  /*01b0*/  IMAD R0, R26, 0x8000, R3 ;  /* 0x000080001a007824 */ /* 0x000fce00078e0203 */
.L_x_9:
[----:B0-----:R-:W-:Y:S02]  /*01c0*/  VIADD R2, R0, UR18 ;  /* 0x0000001200027c36 */ /* 0x001fe40008000000 */
[----:B------:R-:W-:Y:S02]  /*01d0*/  IMAD.U32 R9, RZ, RZ, UR4 ;  /* 0x00000004ff097e24 */ /* 0x000fe4000f8e00ff */
[C---:B------:R-:W-:Y:S01]  /*01e0*/  VIADD R4, R2.reuse, 0x2000 ;  /* 0x0000200002047836 */ /* 0x040fe20000000000 */
[C---:B------:R-:W-:Y:S01]  /*01f0*/  LOP3.LUT R3, R2.reuse, UR13, RZ, 0xc0, !PT ;  /* 0x0000000d02037c12 */ /* 0x040fe2000f8ec0ff */
[C---:B------:R-:W-:Y:S02]  /*0200*/  VIADD R5, R2.reuse, 0x4000 ;  /* 0x0000400002057836 */ /* 0x040fe40000000000 */
[----:B------:R-:W-:Y:S01]  /*0210*/  VIADD R2, R2, 0x6000 ;  /* 0x0000600002027836 */ /* 0x000fe20000000000 */
[----:B------:R-:W-:Y:S01]  /*0220*/  LOP3.LUT R4, R4, UR13, RZ, 0xc0, !PT ;  /* 0x0000000d04047c12 */ /* 0x000fe2000f8ec0ff */
[----:B------:R-:W-:Y:S01]  /*0230*/  IMAD.U32 R8, RZ, RZ, UR4 ;  /* 0x00000004ff087e24 */ /* 0x000fe2000f8e00ff */
[----:B------:R-:W0:Y:S01]  /*0240*/  POPC R3, R3 ;  /* 0x0000000300037309 */ /* 0x000e220000000000 */
[----:B------:R-:W-:-:S02]  /*0250*/  LOP3.LUT R6, R5, UR13, RZ, 0xc0, !PT ;  /* 0x0000000d05067c12 */ /* 0x000fc4000f8ec0ff */
[----:B------:R-:W-:Y:S01]  /*0260*/  LOP3.LUT R7, R2, UR13, RZ, 0xc0, !PT ;  /* 0x0000000d02077c12 */ /* 0x000fe2000f8ec0ff */
[----:B------:R-:W-:-:S04]  /*0270*/  IMAD.U32 R2, RZ, RZ, UR4 ;  /* 0x00000004ff027e24 */ /* 0x000fc8000f8e00ff */
[----:B------:R-:W1:Y:S01]  /*0280*/  POPC R4, R4 ;  /* 0x0000000400047309 */ /* 0x000e620000000000 */
[----:B0-----:R-:W-:-:S07]  /*0290*/  LOP3.LUT R5, R2, 0x1, R3, 0x48, !PT ;  /* 0x0000000102057812 */ /* 0x001fce00078e4803 */
[----:B------:R-:W0:Y:S01]  /*02a0*/  POPC R6, R6 ;  /* 0x0000000600067309 */ /* 0x000e220000000000 */
[----:B------:R-:W-:Y:S01]  /*02b0*/  MOV R3, UR4 ;  /* 0x0000000400037c02 */ /* 0x000fe20008000f00 */
[----:B------:R-:W-:-:S03]  /*02c0*/  IMAD R2, R5, 0x1000, R0 ;  /* 0x0000100005027824 */ /* 0x000fc600078e0200 */
[----:B-1----:R-:W-:-:S03]  /*02d0*/  LOP3.LUT R3, R3, 0x1, R4, 0x48, !PT ;  /* 0x0000000103037812 */ /* 0x002fc600078e4804 */
[----:B------:R-:W1:Y:S01]  /*02e0*/  POPC R7, R7 ;  /* 0x0000000700077309 */ /* 0x000e620000000000 */
[----:B------:R-:W-:Y:S01]  /*02f0*/  IADD3 R16, P0, PT, R2, UR18, RZ ;  /* 0x0000001202107c10 */ /* 0x000fe2000ff1e0ff */
[----:B------:R-:W-:-:S03]  /*0300*/  IMAD R3, R3, 0x1000, R0 ;  /* 0x0000100003037824 */ /* 0x000fc600078e0200 */
[----:B------:R-:W-:Y:S02]  /*0310*/  IADD3.X R17, PT, PT, RZ, UR19, RZ, P0, !PT ;  /* 0x00000013ff117c10 */ /* 0x000fe400087fe4ff */
[----:B0-----:R-:W-:Y:S01]  /*0320*/  LOP3.LUT R5, R9, 0x1, R6, 0x48, !PT ;  /* 0x0000000109057812 */ /* 0x001fe200078e4806 */
[----:B------:R-:W-:-:S03]  /*0330*/  VIADD R20, R3, 0x2000 ;  /* 0x0000200003147836 */ /* 0x000fc60000000000 */
[----:B------:R-:W2:Y:S01]  /*0340*/  LDG.E.128 R16, desc[UR10][R16.64] ;  /* 0x0000000a10107981 */ /* 0x000ea2000c1e1d00 */
[----:B------:R-:W-:Y:S01]  /*0350*/  IMAD R5, R5, 0x1000, R0 ;  /* 0x0000100005057824 */ /* 0x000fe200078e0200 */
[----:B------:R-:W-:Y:S02]  /*0360*/  IADD3 R12, P0, PT, R20, UR18, RZ ;  /* 0x00000012140c7c10 */ /* 0x000fe4000ff1e0ff */
[----:B-1----:R-:W-:Y:S01]  /*0370*/  LOP3.LUT R9, R8, 0x1, R7, 0x48, !PT ;  /* 0x0000000108097812 */ /* 0x002fe200078e4807 */
[----:B------:R-:W-:-:S04]  /*0380*/  VIADD R22, R5, 0x4000 ;  /* 0x0000400005167836 */ /* 0x000fc80000000000 */
[----:B------:R-:W-:Y:S01]  /*0390*/  IMAD R9, R9, 0x1000, R0 ;  /* 0x0000100009097824 */ /* 0x000fe200078e0200 */
[----:B------:R-:W-:-:S03]  /*03a0*/  IADD3 R8, P1, PT, R22, UR18, RZ ;  /* 0x0000001216087c10 */ /* 0x000fc6000ff3e0ff */
[----:B------:R-:W-:Y:S02]  /*03b0*/  VIADD R24, R9, 0x6000 ;  /* 0x0000600009187836 */ /* 0x000fe40000000000 */
[----:B------:R-:W-:-:S03]  /*03c0*/  IMAD.X R13, RZ, RZ, UR19, P0 ;  /* 0x00000013ff0d7e24 */ /* 0x000fc600080e06ff */
[----:B------:R-:W-:Y:S01]  /*03d0*/  IADD3 R4, P2, PT, R24, UR18, RZ ;  /* 0x0000001218047c10 */ /* 0x000fe2000ff5e0ff */
[----:B------:R-:W-:Y:S02]  /*03e0*/  IMAD.X R9, RZ, RZ, UR19, P1 ;  /* 0x00000013ff097e24 */ /* 0x000fe400088e06ff */
[----:B------:R-:W3:Y:S02]  /*03f0*/  LDG.E.128 R12, desc[UR10][R12.64] ;  /* 0x0000000a0c0c7981 */ /* 0x000ee4000c1e1d00 */
[----:B------:R-:W-:Y:S02]  /*0400*/  IMAD.X R5, RZ, RZ, UR19, P2 ;  /* 0x00000013ff057e24 */ /* 0x000fe400090e06ff */
[----:B------:R-:W4:Y:S04]  /*0410*/  LDG.E.128 R8, desc[UR10][R8.64] ;  /* 0x0000000a08087981 */ /* 0x000f28000c1e1d00 */
[----:B------:R-:W5:Y:S01]  /*0420*/  LDG.E.128 R4, desc[UR10][R4.64] ;  /* 0x0000000a04047981 */ /* 0x000f62000c1e1d00 */
[----:B------:R-:W-:-:S02]  /*0430*/  IADD3 R2, P0, PT, R2, UR16, RZ ;  /* 0x0000001002027c10 */ /* 0x000fc4000ff1e0ff */
[----:B------:R-:W-:Y:S02]  /*0440*/  IADD3 R22, P1, PT, R22, UR16, RZ ;  /* 0x0000001016167c10 */ /* 0x000fe4000ff3e0ff */
[----:B------:R-:W-:Y:S02]  /*0450*/  IADD3.X R3, PT, PT, RZ, UR17, RZ, P0, !PT ;  /* 0x00000011ff037c10 */ /* 0x000fe400087fe4ff */
[----:B------:R-:W-:Y:S02]  /*0460*/  IADD3 R20, P0, PT, R20, UR16, RZ ;  /* 0x0000001014147c10 */ /* 0x000fe4000ff1e0ff */
[----:B------:R-:W-:Y:S01]  /*0470*/  IADD3 R24, P2, PT, R24, UR16, RZ ;  /* 0x0000001018187c10 */ /* 0x000fe2000ff5e0ff */
[----:B------:R-:W-:Y:S02]  /*0480*/  IMAD.X R23, RZ, RZ, UR17, P1 ;  /* 0x00000011ff177e24 */ /* 0x000fe400088e06ff */
[----:B------:R-:W-:Y:S02]  /*0490*/  IMAD.X R21, RZ, RZ, UR17, P0 ;  /* 0x00000011ff157e24 */ /* 0x000fe400080e06ff */
[----:B------:R-:W-:-:S02]  /*04a0*/  IMAD.X R25, RZ, RZ, UR17, P2 ;  /* 0x00000011ff197e24 */ /* 0x000fc400090e06ff */
[----:B------:R-:W-:-:S05]  /*04b0*/  IMAD.IADD R26, R27, 0x1, R26 ;  /* 0x000000011b1a7824 */ /* 0x000fca00078e021a */
[----:B------:R-:W-:Y:S01]  /*04c0*/  ISETP.GE.U32.AND P0, PT, R26, UR7, PT ;  /* 0x000000071a007c0c */ /* 0x000fe2000bf06070 */
[----:B------:R-:W-:Y:S01]  /*04d0*/  IMAD R0, R27, 0x8000, R0 ;  /* 0x000080001b007824 */ /* 0x000fe200078e0200 */
[----:B--2---:R0:W-:Y:S04]  /*04e0*/  STG.E.128 desc[UR10][R2.64], R16 ;  /* 0x0000001002007986 */ /* 0x0041e8000c101d0a */
[----:B---3--:R0:W-:Y:S04]  /*04f0*/  STG.E.128 desc[UR10][R20.64], R12 ;  /* 0x0000000c14007986 */ /* 0x0081e8000c101d0a */
[----:B----4-:R0:W-:Y:S04]  /*0500*/  STG.E.128 desc[UR10][R22.64], R8 ;  /* 0x0000000816007986 */ /* 0x0101e8000c101d0a */
[----:B-----5:R0:W-:Y:S01]  /*0510*/  STG.E.128 desc[UR10][R24.64], R4 ;  /* 0x0000000418007986 */ /* 0x0201e2000c101d0a */
[----:B------:R-:W-:Y:S05]  /*0520*/  @!P0 BRA `(.L_x_9) ;  /* 0xfffffffc00248947 */ /* 0x000fea000383ffff */
.L_x_8:
[----:B------:R-:W-:Y:S05]  /*0530*/  BSYNC.RECONVERGENT B0 ;  /* 0x0000000000007941 */ /* 0x000fea0003800200 */
.L_x_7:
[----:B0-----:R-:W0:Y:S02]  /*0540*/  S2R R4, SR_TID.X ;  /* 0x0000000000047919 */ /* 0x001e240000002100 */
[----:B0-----:R-:W-:-:S13]  /*0550*/  ISETP.GT.U32.AND P0, PT, R4, 0xff, PT ;  /* 0x000000ff0400780c */ /* 0x001fda0003f04070 */
[----:B------:R-:W-:Y:S05]  /*0560*/  @P0 EXIT ;  /* 0x000000000000094d */ /* 0x000fea0003800000 */
[----:B------:R-:W-:-:S04]  /*0570*/  ULEA UR7, UR7, UR8, 0x2 ;  /* 0x0000000807077291 */ /* 0x000fc8000f8e10ff */
[----:B------:R-:W-:-:S04]  /*0580*/  ULEA.HI UR7, UR12, -UR7, URZ, 0x13 ;  /* 0x800000070c077291 */ /* 0x000fc8000f8f98ff */
[----:B------:R-:W-:-:S04]  /*0590*/  UIADD3 UR7, UPT, UPT, UR7, 0x1, UR5 ;  /* 0x0000000107077890 */ /* 0x000fc8000fffe005 */
[----:B------:R-:W-:-:S09]  /*05a0*/  UISETP.GE.AND UP0, UPT, UR7, URZ, UPT ;  /* 0x000000ff0700728c */ /* 0x000fd2000bf06270 */
[----:B------:R-:W-:Y:S05]  /*05b0*/  BRA.U !UP0, `(.L_x_10) ;  /* 0x0000000108747547 */ /* 0x000fea000b800000 */
[----:B------:R-:W0:Y:S01]  /*05c0*/  LDCU UR4, c[0x0][0x388] ;  /* 0x00007100ff0477ac */ /* 0x000e220008000800 */
[----:B------:R-:W-:Y:S01]  /*05d0*/  IMAD.SHL.U32 R4, R4, 0x10, RZ ;  /* 0x0000001004047824 */ /* 0x000fe200078e00ff */
[----:B------:R-:W-:Y:S01]  /*05e0*/  MOV R3, UR12 ;  /* 0x0000000c00037c02 */ /* 0x000fe20008000f00 */
[----:B------:R-:W1:Y:S03]  /*05f0*/  LDCU UR5, c[0x0][0x394] ;  /* 0x00007280ff0577ac */ /* 0x000e660008000800 */
[----:B------:R-:W-:-:S04]  /*0600*/  LOP3.LUT R0, R4, 0xff0, RZ, 0xc0, !PT ;  /* 0x00000ff004007812 */ /* 0x000fc800078ec0ff */
[----:B------:R-:W-:Y:S01]  /*0610*/  LOP3.LUT R0, R0, 0xffff8000, R3, 0xf8, !PT ;  /* 0xffff800000007812 */ /* 0x000fe200078ef803 */
[----:B------:R-:W-:-:S04]  /*0620*/  IMAD.U32 R3, RZ, RZ, UR7 ;  /* 0x00000007ff037e24 */ /* 0x000fc8000f8e00ff */
[----:B------:R-:W-:-:S04]  /*0630*/  IMAD R0, R3, 0x2000, R0 ;  /* 0x0000200003007824 */ /* 0x000fc800078e0200 */
[----:B0-----:R-:W-:-:S05]  /*0640*/  VIADD R2, R0, UR4 ;  /* 0x0000000400027c36 */ /* 0x001fca0008000000 */
[----:B-1----:R-:W-:-:S06]  /*0650*/  LOP3.LUT R2, R2, UR5, RZ, 0xc0, !PT ;  /* 0x0000000502027c12 */ /* 0x002fcc000f8ec0ff */
[----:B------:R-:W0:Y:S02]  /*0660*/  POPC R2, R2 ;  /* 0x0000000200027309 */ /* 0x000e240000000000 */
[----:B0-----:R-:W-:-:S04]  /*0670*/  LOP3.LUT R3, R2, 0x1, RZ, 0xc0, !PT ;  /* 0x0000000102037812 */ /* 0x001fc800078ec0ff */
[----:B------:R-:W-:Y:S01]  /*0680*/  ISETP.NE.AND P0, PT, R3, UR9, PT ;  /* 0x0000000903007c0c */ /* 0x000fe2000bf05270 */
[----:B------:R-:W-:-:S12]  /*0690*/  IMAD.MOV.U32 R3, RZ, RZ, 0x1000 ;  /* 0x00001000ff037424 */ /* 0x000fd800078e00ff */
[----:B------:R-:W-:-:S05]  /*06a0*/  @P0 IMAD.IADD.U32 R0, R0, 0x1, R3 ;  /* 0x0000000100000824 */ /* 0x000fca00078e0003 */
[----:B------:R-:W-:-:S04]  /*06b0*/  IADD3 R3, P1, PT, R0, 0x10, RZ ;  /* 0x0000001000037810 */ /* 0x000fc80007f3e0ff */
[----:B------:R-:W-:Y:S01]  /*06c0*/  ISETP.GT.U32.AND P0, PT, R3, UR12, PT ;  /* 0x0000000c03007c0c */ /* 0x000fe2000bf04070 */
[----:B------:R-:W-:-:S05]  /*06d0*/  IMAD.X R3, RZ, RZ, RZ, P1 ;  /* 0x000000ffff037224 */ /* 0x000fca00008e06ff */
[----:B------:R-:W-:-:S13]  /*06e0*/  ISETP.GT.U32.AND.EX P0, PT, R3, RZ, PT, P0 ;  /* 0x000000ff0300720c */ /* 0x000fda0003f04100 */
[----:B------:R-:W-:Y:S05]  /*06f0*/  @P0 EXIT ;  /* 0x000000000000094d */ /* 0x000fea0003800000 */
[----:B------:R-:W0:Y:S01]  /*0700*/  LDCU UR5, c[0x0][0x38c] ;  /* 0x00007180ff0577ac */ /* 0x000e220008000800 */
[----:B------:R-:W-:Y:S01]  /*0710*/  IADD3 R2, P0, PT, R0, UR4, RZ ;  /* 0x0000000400027c10 */ /* 0x000fe2000ff1e0ff */
[----:B------:R-:W1:Y:S03]  /*0720*/  LDCU.64 UR6, c[0x0][0x380] ;  /* 0x00007000ff0677ac */ /* 0x000e660008000a00 */
[----:B0-----:R-:W-:-:S05]  /*0730*/  IADD3.X R3, PT, PT, RZ, UR5, RZ, P0, !PT ;  /* 0x00000005ff037c10 */ /* 0x001fca00087fe4ff */
[----:B------:R-:W2:Y:S01]  /*0740*/  LDG.E.128 R8, desc[UR10][R2.64] ;  /* 0x0000000a02087981 */ /* 0x000ea2000c1e1d00 */
[----:B-1----:R-:W-:-:S05]  /*0750*/  IADD3 R4, P0, PT, R0, UR6, RZ ;  /* 0x0000000600047c10 */ /* 0x002fca000ff1e0ff */
[----:B------:R-:W-:-:S05]  /*0760*/  IMAD.X R5, RZ, RZ, UR7, P0 ;  /* 0x00000007ff057e24 */ /* 0x000fca00080e06ff */
[----:B--2---:R-:W-:Y:S01]  /*0770*/  STG.E.128 desc[UR10][R4.64], R8 ;  /* 0x0000000804007986 */ /* 0x004fe2000c101d0a */
[----:B------:R-:W-:Y:S05]  /*0780*/  EXIT ;  /* 0x000000000000794d */ /* 0x000fea0003800000 */
.L_x_10:
[----:B------:R-:W-:-:S04]  /*0790*/  UISETP.NE.AND UP0, UPT, UR7, -0x1, UPT ;  /* 0xffffffff0700788c */ /* 0x000fc8000bf05270 */
[----:B------:R-:W-:-:S06]  /*07a0*/  UISETP.NE.OR UP0, UPT, UR9, URZ, UP0 ;  /* 0x000000ff0900728c */ /* 0x000fcc0008705670 */
[----:B------:R-:W-:-:S13]  /*07b0*/  PLOP3.LUT P0, PT, PT, PT, UP0, 0x80, 0x8 ;  /* 0x000000000008781c */ /* 0x000fda0003f0f008 */
[----:B------:R-:W-:Y:S05]  /*07c0*/  @P0 EXIT ;  /* 0x000000000000094d */ /* 0x000fea0003800000 */
[----:B------:R-:W-:-:S06]  /*07d0*/  ULOP3.LUT UR4, UR12, 0xf, URZ, 0xc0, !UPT ;  /* 0x0000000f0c047892 */ /* 0x000fcc000f8ec0ff */
[----:B------:R-:W-:-:S05]  /*07e0*/  IMAD.U32 R3, RZ, RZ, UR4 ;  /* 0x00000004ff037e24 */ /* 0x000fca000f8e00ff */
[----:B------:R-:W-:-:S04]  /*07f0*/  IADD3 R4, PT, PT, -R3, UR12, R4 ;  /* 0x0000000c03047c10 */ /* 0x000fc8000fffe104 */
[----:B------:R-:W-:-:S13]  /*0800*/  ISETP.GE.U32.AND P0, PT, R4, UR12, PT ;  /* 0x0000000c04007c0c */ /* 0x000fda000bf06070 */
[----:B------:R-:W-:Y:S05]  /*0810*/  @P0 EXIT ;  /* 0x000000000000094d */ /* 0x000fea0003800000 */
[----:B------:R-:W0:Y:S02]  /*0820*/  LDCU.128 UR4, c[0x0][0x380] ;  /* 0x00007000ff0477ac */ /* 0x000e240008000c00 */
[----:B0-----:R-:W-:-:S05]  /*0830*/  IADD3 R2, P0, PT, R4, UR6, RZ ;  /* 0x0000000604027c10 */ /* 0x001fca000ff1e0ff */
[----:B------:R-:W-:-:S06]  /*0840*/  IMAD.X R3, RZ, RZ, UR7, P0 ;  /* 0x00000007ff037e24 */ /* 0x000fcc00080e06ff */
[----:B------:R-:W2:Y:S01]  /*0850*/  LDG.E.U8 R3, desc[UR10][R2.64] ;  /* 0x0000000a02037981 */ /* 0x000ea2000c1e1100 */
[----:B------:R-:W-:-:S05]  /*0860*/  IADD3 R4, P0, PT, R4, UR4, RZ ;  /* 0x0000000404047c10 */ /* 0x000fca000ff1e0ff */
[----:B------:R-:W-:-:S05]  /*0870*/  IMAD.X R5, RZ, RZ, UR5, P0 ;  /* 0x00000005ff057e24 */ /* 0x000fca00080e06ff */
[----:B--2---:R-:W-:Y:S01]  /*0880*/  STG.E.U8 desc[UR10][R4.64], R3 ;  /* 0x0000000304007986 */ /* 0x004fe2000c10110a */
[----:B------:R-:W-:Y:S05]  /*0890*/  EXIT ;  /* 0x000000000000794d */ /* 0x000fea0003800000 */
.L_x_11:
        /* <DEDUP_REMOVED lines=14> */
.L_x_25:


//--------------------- .text.side_aware_memcpy_aligned_64 --------------------------
	.section	.text.side_aware_memcpy_aligned_64,"ax",@progbits
	.align	128
        .global         side_aware_memcpy_aligned_64
        .type           side_aware_memcpy_aligned_64,@function
        .size           side_aware_memcpy_aligned_64,(.L_x_26 - side_aware_memcpy_aligned_64)
        .other          side_aware_memcpy_aligned_64,@"STO_CUDA_ENTRY STV_DEFAULT"
side_aware_memcpy_aligned_64:
.text.side_aware_memcpy_aligned_64:
[----:B------:R-:W-:Y:S08]  /*0000*/  LDC R1, c[0x0][0x37c] ;  /* 0x0000df00ff017b82 */ /* 0x000ff00000000800 */
[----:B------:R-:W0:Y:S01]  /*0010*/  S2UR UR4, SR_VIRTUALSMID ;  /* 0x00000000000479c3 */ /* 0x000e220000004300 */
[----:B------:R-:W1:Y:S01]  /*0020*/  LDCU UR10, c[0x0][0x39c] ;  /* 0x00007380ff0a77ac */ /* 0x000e620008000800 */
[----:B0-----:R-:W0:Y:S02]  /*0030*/  LDCU.U8 UR4, c[0x0][UR4+0x3a0] ;  /* 0x00007400040477ac */ /* 0x001e240008000000 */
[----:B0-----:R-:W-:-:S04]  /*0040*/  USHF.R.U32.HI UR5, URZ, 0x1, UR4 ;  /* 0x00000001ff057899 */ /* 0x001fc80008011604 */
[----:B-1----:R-:W-:-:S09]  /*0050*/  UISETP.GE.AND UP0, UPT, UR5, UR10, UPT ;  /* 0x0000000a0500728c */ /* 0x002fd2000bf06270 */
[----:B------:R-:W-:Y:S05]  /*0060*/  BRA.U !UP0, `(.L_x_12) ;  /* 0x0000000108087547 */ /* 0x000fea000b800000 */
[----:B------:R-:W-:Y:S05]  /*0070*/  NANOSLEEP 0x3e8 ;  /* 0x000003e80000795d */ /* 0x000fea0003800000 */
[----:B------:R-:W-:Y:S05]  /*0080*/  EXIT ;  /* 0x000000000000794d */ /* 0x000fea0003800000 */
.L_x_12:
[----:B------:R-:W0:Y:S01]  /*0090*/  S2R R2, SR_TID.X ;  /* 0x0000000000027919 */ /* 0x000e220000002100 */
[----:B------:R-:W1:Y:S01]  /*00a0*/  LDCU UR6, c[0x0][0x360] ;  /* 0x00006c00ff0677ac */ /* 0x000e620008000800 */
[----:B------:R-:W-:Y:S01]  /*00b0*/  BSSY.RECONVERGENT B0, `(.L_x_13) ;  /* 0x0000055000007945 */ /* 0x000fe20003800200 */
[----:B------:R-:W2:Y:S01]  /*00c0*/  LDCU.64 UR14, c[0x0][0x390] ;  /* 0x00007200ff0e77ac */ /* 0x000ea20008000a00 */
[----:B------:R-:W3:Y:S01]  /*00d0*/  LDCU UR16, c[0x0][0x388] ;  /* 0x00007100ff1077ac */ /* 0x000ee20008000800 */
[----:B------:R-:W3:Y:S01]  /*00e0*/  LDCU UR17, c[0x0][0x398] ;  /* 0x00007300ff1177ac */ /* 0x000ee20008000800 */
[----:B------:R-:W-:Y:S02]  /*00f0*/  ULOP3.LUT UR11, UR4, 0x1, URZ, 0xc0, !UPT ;  /* 0x00000001040b7892 */ /* 0x000fe4000f8ec0ff */
[----:B-1----:R-:W-:Y:S01]  /*0100*/  USHF.R.U32.HI UR6, URZ, 0x8, UR6 ;  /* 0x00000008ff067899 */ /* 0x002fe20008011606 */
[----:B------:R-:W1:Y:S01]  /*0110*/  LDCU.64 UR12, c[0x0][0x358] ;  /* 0x00006b00ff0c77ac */ /* 0x000e620008000a00 */
[----:B--2---:R-:W-:-:S04]  /*0120*/  USHF.R.U64 UR7, UR14, 0xd, UR15 ;  /* 0x0000000d0e077899 */ /* 0x004fc8000800120f */
[----:B------:R-:W-:Y:S01]  /*0130*/  IMAD.U32 R3, RZ, RZ, UR6 ;  /* 0x00000006ff037e24 */ /* 0x000fe2000f8e00ff */
[----:B------:R-:W2:Y:S01]  /*0140*/  LDCU UR18, c[0x0][0x38c] ;  /* 0x00007180ff1277ac */ /* 0x000ea20008000800 */
[----:B------:R-:W-:Y:S01]  /*0150*/  USHF.R.U32.HI UR7, URZ, 0x2, UR7 ;  /* 0x00000002ff077899 */ /* 0x000fe20008011607 */
[----:B0-----:R-:W-:Y:S01]  /*0160*/  SHF.R.U32.HI R0, RZ, 0x8, R2 ;  /* 0x00000008ff007819 */ /* 0x001fe20000011602 */
[----:B---3--:R-:W-:Y:S01]  /*0170*/  ULOP3.LUT UR8, UR16, UR17, URZ, 0xc0, !UPT ;  /* 0x0000001110087292 */ /* 0x008fe2000f8ec0ff */
[----:B------:R-:W0:Y:S03]  /*0180*/  LDCU.64 UR20, c[0x0][0x380] ;  /* 0x00007000ff1477ac */ /* 0x000e260008000a00 */
[----:B------:R-:W-:Y:S01]  /*0190*/  IMAD R21, R3, UR5, R0 ;  /* 0x0000000503157c24 */ /* 0x000fe2000f8e0200 */
[----:B------:R-:W-:Y:S01]  /*01a0*/  UPOPC UR8, UR8 ;  /* 0x00000008000872bf */ /* 0x000fe20008000000 */
[----:B------:R-:W-:-:S03]  /*01b0*/  IMAD.SHL.U32 R0, R2, 0x10, RZ ;  /* 0x0000001002007824 */ /* 0x000fc600078e00ff */
[----:B------:R-:W-:Y:S01]  /*01c0*/  ISETP.GE.U32.AND P0, PT, R21, UR7, PT ;  /* 0x0000000715007c0c */ /* 0x000fe2000bf06070 */
[----:B------:R-:W-:Y:S01]  /*01d0*/  ULOP3.LUT UR8, UR8, 0x1, URZ, 0xc0, !UPT ;  /* 0x0000000108087892 */ /* 0x000fe2000f8ec0ff */
[----:B------:R-:W-:-:S03]  /*01e0*/  LOP3.LUT R0, R0, 0xff0, RZ, 0xc0, !PT ;  /* 0x00000ff000007812 */ /* 0x000fc600078ec0ff */
[----:B------:R-:W-:-:S08]  /*01f0*/  ULOP3.LUT UR9, UR8, 0x1, UR4, 0x78, !UPT ;  /* 0x0000000108097892 */ /* 0x000fd0000f8e7804 */
[----:B012---:R-:W-:Y:S05]  /*0200*/  @P0 BRA `(.L_x_14) ;  /* 0x0000000000fc0947 */ /* 0x007fea0003800000 */
[----:B------:R-:W-:Y:S02]  /*0210*/  IMAD R2, R3, UR10, RZ ;  /* 0x0000000a03027c24 */ /* 0x000fe4000f8e02ff */
[----:B------:R-:W-:Y:S02]  /*0220*/  IMAD.MOV.U32 R3, RZ, RZ, RZ ;  /* 0x000000ffff037224 */ /* 0x000fe400078e00ff */
[----:B------:R-:W-:-:S07]  /*0230*/  IMAD R0, R21, 0x8000, R0 ;  /* 0x0000800015007824 */ /* 0x000fce00078e0200 */
.L_x_15:
[C---:B------:R-:W-:Y:S01]  /*0240*/  LOP3.LUT R4, R0.reuse, UR17, RZ, 0xc0, !PT ;  /* 0x0000001100047c12 */ /* 0x040fe2000f8ec0ff */
[----:B------:R-:W-:Y:S01]  /*0250*/  IMAD.U32 R5, RZ, RZ, UR9 ;  /* 0x00000009ff057e24 */ /* 0x000fe2000f8e00ff */
[C---:B0-----:R-:W-:Y:S01]  /*0260*/  IADD3 R25, P2, PT, R0.reuse, 0x4000, RZ ;  /* 0x0000400000197810 */ /* 0x041fe20007f5e0ff */
[----:B------:R-:W-:Y:S01]  /*0270*/  IMAD.U32 R10, RZ, RZ, UR9 ;  /* 0x00000009ff0a7e24 */ /* 0x000fe2000f8e00ff */
[C---:B------:R-:W-:Y:S01]  /*0280*/  IADD3 R9, P4, PT, R0.reuse, 0x2000, RZ ;  /* 0x0000200000097810 */ /* 0x040fe20007f9e0ff */
[----:B------:R-:W-:Y:S01]  /*0290*/  IMAD.U32 R11, RZ, RZ, UR9 ;  /* 0x00000009ff0b7e24 */ /* 0x000fe2000f8e00ff */
[----:B------:R-:W-:Y:S01]  /*02a0*/  LOP3.LUT R7, R25, UR17, RZ, 0xc0, !PT ;  /* 0x0000001119077c12 */ /* 0x000fe2000f8ec0ff */
[----:B------:R-:W0:Y:S01]  /*02b0*/  POPC R4, R4 ;  /* 0x0000000400047309 */ /* 0x000e220000000000 */
[----:B------:R-:W-:Y:S01]  /*02c0*/  IADD3 R26, P0, PT, R0, 0x6000, RZ ;  /* 0x00006000001a7810 */ /* 0x000fe20007f1e0ff */
[----:B------:R-:W-:Y:S01]  /*02d0*/  IMAD.U32 R13, RZ, RZ, UR9 ;  /* 0x00000009ff0d7e24 */ /* 0x000fe2000f8e00ff */
[----:B------:R-:W-:-:S02]  /*02e0*/  LOP3.LUT R6, R9, UR17, RZ, 0xc0, !PT ;  /* 0x0000001109067c12 */ /* 0x000fc4000f8ec0ff */
[----:B------:R-:W-:-:S03]  /*02f0*/  LOP3.LUT R8, R26, UR17, RZ, 0xc0, !PT ;  /* 0x000000111a087c12 */ /* 0x000fc6000f8ec0ff */
[----:B------:R-:W1:Y:S01]  /*0300*/  POPC R7, R7 ;  /* 0x0000000700077309 */ /* 0x000e620000000000 */
[----:B0-----:R-:W-:-:S07]  /*0310*/  LOP3.LUT R5, R5, 0x1, R4, 0x78, !PT ;  /* 0x0000000105057812 */ /* 0x001fce00078e7804 */
[----:B------:R-:W0:Y:S01]  /*0320*/  POPC R6, R6 ;  /* 0x0000000600067309 */ /* 0x000e220000000000 */
[----:B------:R-:W-:Y:S02]  /*0330*/  LEA R22, P5, R5, R0, 0xc ;  /* 0x0000000005167211 */ /* 0x000fe400078a60ff */
[----:B-1----:R-:W-:-:S05]  /*0340*/  LOP3.LUT R4, R10, 0x1, R7, 0x78, !PT ;  /* 0x000000010a047812 */ /* 0x002fca00078e7807 */
[----:B------:R-:W1:Y:S01]  /*0350*/  POPC R8, R8 ;  /* 0x0000000800087309 */ /* 0x000e620000000000 */
[----:B------:R-:W-:Y:S01]  /*0360*/  IMAD.X R20, RZ, RZ, R3, P5 ;  /* 0x000000ffff147224 */ /* 0x000fe200028e0603 */
[----:B------:R-:W-:Y:S02]  /*0370*/  LEA R25, P1, R4, R25, 0xc ;  /* 0x0000001904197211 */ /* 0x000fe400078260ff */
[----:B------:R-:W-:Y:S02]  /*0380*/  IADD3 R4, P5, PT, R22, UR16, RZ ;  /* 0x0000001016047c10 */ /* 0x000fe4000ffbe0ff */
[----:B0-----:R-:W-:Y:S02]  /*0390*/  LOP3.LUT R6, R11, 0x1, R6, 0x78, !PT ;  /* 0x000000010b067812 */ /* 0x001fe400078e7806 */
[----:B------:R-:W-:Y:S02]  /*03a0*/  LOP3.LUT R25, R25, 0xfffffff0, RZ, 0xc0, !PT ;  /* 0xfffffff019197812 */ /* 0x000fe400078ec0ff */
[----:B------:R-:W-:-:S02]  /*03b0*/  LEA R6, P3, R6, R9, 0xc ;  /* 0x0000000906067211 */ /* 0x000fc400078660ff */
[----:B------:R-:W-:Y:S02]  /*03c0*/  IADD3.X R28, PT, PT, RZ, RZ, R3, P1, P2 ;  /* 0x000000ffff1c7210 */ /* 0x000fe40000fe4403 */
[----:B-1----:R-:W-:Y:S02]  /*03d0*/  LOP3.LUT R5, R13, 0x1, R8, 0x78, !PT ;  /* 0x000000010d057812 */ /* 0x002fe400078e7808 */
[----:B------:R-:W-:Y:S02]  /*03e0*/  LOP3.LUT R24, R6, 0xfffffff0, RZ, 0xc0, !PT ;  /* 0xfffffff006187812 */ /* 0x000fe400078ec0ff */
[----:B------:R-:W-:Y:S02]  /*03f0*/  LEA R26, P6, R5, R26, 0xc ;  /* 0x0000001a051a7211 */ /* 0x000fe400078c60ff */
[----:B------:R-:W-:Y:S02]  /*0400*/  IADD3.X R5, PT, PT, R20, UR18, RZ, P5, !PT ;  /* 0x0000001214057c10 */ /* 0x000fe4000affe4ff */
[----:B------:R-:W-:-:S02]  /*0410*/  LOP3.LUT R26, R26, 0xfffffff0, RZ, 0xc0, !PT ;  /* 0xfffffff01a1a7812 */ /* 0x000fc400078ec0ff */
[--C-:B------:R-:W-:Y:S02]  /*0420*/  IADD3.X R29, PT, PT, RZ, RZ, R3.reuse, P6, P0 ;  /* 0x000000ffff1d7210 */ /* 0x100fe400037e0403 */
[----:B------:R-:W-:Y:S01]  /*0430*/  IADD3.X R27, PT, PT, RZ, RZ, R3, P3, P4 ;  /* 0x000000ffff1b7210 */ /* 0x000fe20001fe8403 */
[----:B------:R-:W2:Y:S01]  /*0440*/  LDG.E.128 R4, desc[UR12][R4.64] ;  /* 0x0000000c04047981 */ /* 0x000ea2000c1e1d00 */
[----:B------:R-:W-:Y:S02]  /*0450*/  IADD3 R8, P0, PT, R24, UR16, RZ ;  /* 0x0000001018087c10 */ /* 0x000fe4000ff1e0ff */
[----:B------:R-:W-:Y:S02]  /*0460*/  IADD3 R12, P1, PT, R25, UR16, RZ ;  /* 0x00000010190c7c10 */ /* 0x000fe4000ff3e0ff */
[----:B------:R-:W-:Y:S02]  /*0470*/  IADD3 R16, P2, PT, R26, UR16, RZ ;  /* 0x000000101a107c10 */ /* 0x000fe4000ff5e0ff */
[----:B------:R-:W-:-:S02]  /*0480*/  IADD3.X R9, PT, PT, R27, UR18, RZ, P0, !PT ;  /* 0x000000121b097c10 */ /* 0x000fc400087fe4ff */
[----:B------:R-:W-:Y:S02]  /*0490*/  IADD3.X R13, PT, PT, R28, UR18, RZ, P1, !PT ;  /* 0x000000121c0d7c10 */ /* 0x000fe40008ffe4ff */
[----:B------:R-:W-:Y:S02]  /*04a0*/  IADD3.X R17, PT, PT, R29, UR18, RZ, P2, !PT ;  /* 0x000000121d117c10 */ /* 0x000fe400097fe4ff */
[----:B------:R-:W3:Y:S04]  /*04b0*/  LDG.E.128 R8, desc[UR12][R8.64] ;  /* 0x0000000c08087981 */ /* 0x000ee8000c1e1d00 */
[----:B------:R-:W4:Y:S04]  /*04c0*/  LDG.E.128 R12, desc[UR12][R12.64] ;  /* 0x0000000c0c0c7981 */ /* 0x000f28000c1e1d00 */
[----:B------:R-:W5:Y:S01]  /*04d0*/  LDG.E.128 R16, desc[UR12][R16.64] ;  /* 0x0000000c10107981 */ /* 0x000f62000c1e1d00 */
[----:B------:R-:W-:Y:S01]  /*04e0*/  IADD3 R22, P0, PT, R22, UR20, RZ ;  /* 0x0000001416167c10 */ /* 0x000fe2000ff1e0ff */
[----:B------:R-:W-:Y:S01]  /*04f0*/  IMAD.IADD R21, R2, 0x1, R21 ;  /* 0x0000000102157824 */ /* 0x000fe200078e0215 */
[----:B------:R-:W-:-:S02]  /*0500*/  IADD3 R26, P2, PT, R26, UR20, RZ ;  /* 0x000000141a1a7c10 */ /* 0x000fc4000ff5e0ff */
[----:B------:R-:W-:Y:S02]  /*0510*/  IADD3.X R23, PT, PT, R20, UR21, RZ, P0, !PT ;  /* 0x0000001514177c10 */ /* 0x000fe400087fe4ff */
[----:B------:R-:W-:-:S03]  /*0520*/  IADD3 R24, P0, PT, R24, UR20, RZ ;  /* 0x0000001418187c10 */ /* 0x000fc6000ff1e0ff */
[----:B--2---:R0:W-:Y:S02]  /*0530*/  STG.E.128 desc[UR12][R22.64], R4 ;  /* 0x0000000416007986 */ /* 0x0041e4000c101d0c */
[----:B0-----:R-:W-:Y:S02]  /*0540*/  IADD3 R22, P1, PT, R25, UR20, RZ ;  /* 0x0000001419167c10 */ /* 0x001fe4000ff3e0ff */
[----:B------:R-:W-:Y:S02]  /*0550*/  IADD3.X R25, PT, PT, R27, UR21, RZ, P0, !PT ;  /* 0x000000151b197c10 */ /* 0x000fe400087fe4ff */
[----:B------:R-:W-:Y:S02]  /*0560*/  IADD3.X R23, PT, PT, R28, UR21, RZ, P1, !PT ;  /* 0x000000151c177c10 */ /* 0x000fe40008ffe4ff */
[----:B------:R-:W-:Y:S01]  /*0570*/  IADD3.X R27, PT, PT, R29, UR21, RZ, P2, !PT ;  /* 0x000000151d1b7c10 */ /* 0x000fe200097fe4ff */
[----:B---3--:R0:W-:Y:S01]  /*0580*/  STG.E.128 desc[UR12][R24.64], R8 ;  /* 0x0000000818007986 */ /* 0x0081e2000c101d0c */
[----:B------:R-:W-:-:S02]  /*0590*/  ISETP.GE.U32.AND P0, PT, R21, UR7, PT ;  /* 0x0000000715007c0c */ /* 0x000fc4000bf06070 */
[----:B------:R-:W-:Y:S01]  /*05a0*/  LEA R5, R2, 0xffff8000, 0xf ;  /* 0xffff800002057811 */ /* 0x000fe200078e78ff */
[----:B----4-:R0:W-:Y:S03]  /*05b0*/  STG.E.128 desc[UR12][R22.64], R12 ;  /* 0x0000000c16007986 */ /* 0x0101e6000c101d0c */
[----:B------:R-:W-:Y:S01]  /*05c0*/  IADD3 R0, P1, P2, R5, 0x8000, R0 ;  /* 0x0000800005007810 */ /* 0x000fe20007a3e000 */
[----:B-----5:R0:W-:Y:S03]  /*05d0*/  STG.E.128 desc[UR12][R26.64], R16 ;  /* 0x000000101a007986 */ /* 0x0201e6000c101d0c */
[----:B------:R-:W-:-:S03]  /*05e0*/  IADD3.X R3, PT, PT, RZ, RZ, R3, P1, P2 ;  /* 0x000000ffff037210 */ /* 0x000fc60000fe4403 */
[----:B------:R-:W-:Y:S06]  /*05f0*/  @!P0 BRA `(.L_x_15) ;  /* 0xfffffffc00108947 */ /* 0x000fec000383ffff */
.L_x_14:
[----:B------:R-:W-:Y:S05]  /*0600*/  BSYNC.RECONVERGENT B0 ;  /* 0x0000000000007941 */ /* 0x000fea0003800200 */
.L_x_13:
        /* <DEDUP_REMOVED lines=10> */
[----:B------:R-:W-:-:S03]  /*06b0*/  IMAD.SHL.U32 R4, R4, 0x10, RZ ;  /* 0x0000001004047824 */ /* 0x000fc600078e00ff */
[----:B------:R-:W-:Y:S02]  /*06c0*/  UIMAD.WIDE.U32 UR4, UR4, 0x2000, URZ ;  /* 0x00002000040478a5 */ /* 0x000fe4000f8e00ff */
[----:B------:R-:W-:-:S04]  /*06d0*/  LOP3.LUT R5, R4, 0xff0, RZ, 0xc0, !PT ;  /* 0x00000ff004057812 */ /* 0x000fc800078ec0ff */
[----:B------:R-:W-:Y:S01]  /*06e0*/  IMAD.U32 R2, RZ, RZ, UR4 ;  /* 0x00000004ff027e24 */ /* 0x000fe2000f8e00ff */
[----:B------:R-:W-:Y:S01]  /*06f0*/  LOP3.LUT R4, R5, UR4, RZ, 0xfc, !PT ;  /* 0x0000000405047c12 */ /* 0x000fe2000f8efcff */
[----:B------:R-:W-:-:S03]  /*0700*/  IMAD.U32 R3, RZ, RZ, UR5 ;  /* 0x00000005ff037e24 */ /* 0x000fc6000f8e00ff */
[----:B------:R-:W-:-:S06]  /*0710*/  LOP3.LUT R2, R2, UR17, R5, 0xc8, !PT ;  /* 0x0000001102027c12 */ /* 0x000fcc000f8ec805 */
        /* <DEDUP_REMOVED lines=11> */
[----:B-1----:R-:W-:Y:S01]  /*07d0*/  IMAD.U32 R0, RZ, RZ, UR6 ;  /* 0x00000006ff007e24 */ /* 0x002fe2000f8e00ff */
[----:B------:R-:W1:Y:S04]  /*07e0*/  LDCU.64 UR6, c[0x0][0x380] ;  /* 0x00007000ff0677ac */ /* 0x000e680008000a00 */
[----:B------:R-:W-:-:S05]  /*07f0*/  IADD3.X R3, PT, PT, R0, UR5, RZ, P0, !PT ;  /* 0x0000000500037c10 */ /* 0x000fca00087fe4ff */
[----:B0-----:R-:W2:Y:S01]  /*0800*/  LDG.E.128 R8, desc[UR12][R2.64] ;  /* 0x0000000c02087981 */ /* 0x001ea2000c1e1d00 */
[----:B-1----:R-:W-:Y:S01]  /*0810*/  IMAD.U32 R0, RZ, RZ, UR7 ;  /* 0x00000007ff007e24 */ /* 0x002fe2000f8e00ff */
[----:B------:R-:W-:-:S04]  /*0820*/  IADD3 R4, P0, PT, R4, UR6, RZ ;  /* 0x0000000604047c10 */ /* 0x000fc8000ff1e0ff */
[----:B------:R-:W-:-:S05]  /*0830*/  IADD3.X R5, PT, PT, R0, UR5, RZ, P0, !PT ;  /* 0x0000000500057c10 */ /* 0x000fca00087fe4ff */
[----:B--2---:R-:W-:Y:S01]  /*0840*/  STG.E.128 desc[UR12][R4.64], R8 ;  /* 0x0000000804007986 */ /* 0x004fe2000c101d0c */
[----:B------:R-:W-:Y:S05]  /*0850*/  EXIT ;  /* 0x000000000000794d */ /* 0x000fea0003800000 */
.L_x_16:
[----:B------:R-:W-:-:S04]  /*0860*/  UISETP.NE.AND UP0, UPT, UR8, UR11, UPT ;  /* 0x0000000b0800728c */ /* 0x000fc8000bf05270 */
[----:B------:R-:W-:-:S06]  /*0870*/  UISETP.NE.OR UP0, UPT, UR6, -0x1, UP0 ;  /* 0xffffffff0600788c */ /* 0x000fcc0008705670 */
        /* <DEDUP_REMOVED lines=10> */
[----:B------:R-:W1:Y:S01]  /*0920*/  LDCU UR4, c[0x0][0x38c] ;  /* 0x00007180ff0477ac */ /* 0x000e620008000800 */
[----:B------:R-:W-:-:S04]  /*0930*/  IADD3 R2, P0, PT, R4, UR16, RZ ;  /* 0x0000001004027c10 */ /* 0x000fc8000ff1e0ff */
[----:B-1----:R-:W-:Y:S01]  /*0940*/  IADD3.X R3, PT, PT, R0, UR4, RZ, P0, !PT ;  /* 0x0000000400037c10 */ /* 0x002fe200087fe4ff */
[----:B------:R-:W1:Y:S05]  /*0950*/  LDCU.64 UR4, c[0x0][0x380] ;  /* 0x00007000ff0477ac */ /* 0x000e6a0008000a00 */
[----:B------:R-:W2:Y:S01]  /*0960*/  LDG.E.U8 R3, desc[UR12][R2.64] ;  /* 0x0000000c02037981 */ /* 0x000ea2000c1e1100 */
[----:B-1----:R-:W-:-:S04]  /*0970*/  IADD3 R4, P0, PT, R4, UR4, RZ ;  /* 0x0000000404047c10 */ /* 0x002fc8000ff1e0ff */
[----:B------:R-:W-:-:S05]  /*0980*/  IADD3.X R5, PT, PT, R0, UR5, RZ, P0, !PT ;  /* 0x0000000500057c10 */ /* 0x000fca00087fe4ff */
[----:B--2---:R-:W-:Y:S01]  /*0990*/  STG.E.U8 desc[UR12][R4.64], R3 ;  /* 0x0000000304007986 */ /* 0x004fe2000c10110c */
[----:B------:R-:W-:Y:S05]  /*09a0*/  EXIT ;  /* 0x000000000000794d */ /* 0x000fea0003800000 */
.L_x_17:
        /* <DEDUP_REMOVED lines=13> */
.L_x_26:


//--------------------- .text.side_aware_memcpy_aligned_32 --------------------------
	.section	.text.side_aware_memcpy_aligned_32,"ax",@progbits
	.align	128
        .global         side_aware_memcpy_aligned_32
        .type           side_aware_memcpy_aligned_32,@function
        .size           side_aware_memcpy_aligned_32,(.L_x_27 - side_aware_memcpy_aligned_32)
        .other          side_aware_memcpy_aligned_32,@"STO_CUDA_ENTRY STV_DEFAULT"
side_aware_memcpy_aligned_32:
.text.side_aware_memcpy_aligned_32:
        /* <DEDUP_REMOVED lines=9> */
.L_x_18:
[----:B------:R-:W0:Y:S01]  /*0090*/  S2R R2, SR_TID.X ;  /* 0x0000000000027919 */ /* 0x000e220000002100 */
[----:B------:R-:W1:Y:S01]  /*00a0*/  LDCU UR6, c[0x0][0x360] ;  /* 0x00006c00ff0677ac */ /* 0x000e620008000800 */
[----:B------:R-:W-:Y:S01]  /*00b0*/  BSSY.RECONVERGENT B0, `(.L_x_19) ;  /* 0x0000049000007945 */ /* 0x000fe20003800200 */
[----:B------:R-:W2:Y:S01]  /*00c0*/  LDCU.64 UR14, c[0x0][0x390] ;  /* 0x00007200ff0e77ac */ /* 0x000ea20008000a00 */
[----:B------:R-:W3:Y:S01]  /*00d0*/  LDCU UR11, c[0x0][0x388] ;  /* 0x00007100ff0b77ac */ /* 0x000ee20008000800 */
[----:B------:R-:W-:Y:S01]  /*00e0*/  ULOP3.LUT UR10, UR4, 0x1, URZ, 0xc0, !UPT ;  /* 0x00000001040a7892 */ /* 0x000fe2000f8ec0ff */
[----:B------:R-:W4:Y:S01]  /*00f0*/  LDCU.64 UR12, c[0x0][0x358] ;  /* 0x00006b00ff0c77ac */ /* 0x000f220008000a00 */
[----:B-1----:R-:W-:Y:S01]  /*0100*/  USHF.R.U32.HI UR6, URZ, 0x8, UR6 ;  /* 0x00000008ff067899 */ /* 0x002fe20008011606 */
[----:B------:R-:W1:Y:S05]  /*0110*/  LDCU UR16, c[0x0][0x38c] ;  /* 0x00007180ff1077ac */ /* 0x000e6a0008000800 */
[----:B------:R-:W-:Y:S01]  /*0120*/  IMAD.U32 R27, RZ, RZ, UR6 ;  /* 0x00000006ff1b7e24 */ /* 0x000fe2000f8e00ff */
[----:B--2---:R-:W-:-:S02]  /*0130*/  USHF.R.U32.HI UR7, URZ, 0xf, UR14 ;  /* 0x0000000fff077899 */ /* 0x004fc4000801160e */
[----:B---3--:R-:W-:Y:S01]  /*0140*/  ULOP3.LUT UR8, UR11, UR15, URZ, 0xc0, !UPT ;  /* 0x0000000f0b087292 */ /* 0x008fe2000f8ec0ff */
[----:B------:R-:W2:Y:S01]  /*0150*/  LDCU.64 UR18, c[0x0][0x380] ;  /* 0x00007000ff1277ac */ /* 0x000ea20008000a00 */
[----:B0-----:R-:W-:Y:S02]  /*0160*/  SHF.R.U32.HI R0, RZ, 0x8, R2 ;  /* 0x00000008ff007819 */ /* 0x001fe40000011602 */
[----:B------:R-:W-:-:S03]  /*0170*/  UPOPC UR8, UR8 ;  /* 0x00000008000872bf */ /* 0x000fc60008000000 */
[----:B------:R-:W-:Y:S01]  /*0180*/  IMAD R26, R27, UR5, R0 ;  /* 0x000000051b1a7c24 */ /* 0x000fe2000f8e0200 */
[----:B------:R-:W-:Y:S01]  /*0190*/  ULOP3.LUT UR8, UR8, 0x1, URZ, 0xc0, !UPT ;  /* 0x0000000108087892 */ /* 0x000fe2000f8ec0ff */
[----:B------:R-:W-:-:S03]  /*01a0*/  IMAD.SHL.U32 R0, R2, 0x10, RZ ;  /* 0x0000001002007824 */ /* 0x000fc600078e00ff */
[----:B------:R-:W-:Y:S01]  /*01b0*/  ISETP.GE.U32.AND P0, PT, R26, UR7, PT ;  /* 0x000000071a007c0c */ /* 0x000fe2000bf06070 */
[----:B------:R-:W-:Y:S01]  /*01c0*/  ULOP3.LUT UR4, UR8, 0x1, UR4, 0x78, !UPT ;  /* 0x0000000108047892 */ /* 0x000fe2000f8e7804 */
[----:B------:R-:W-:-:S11]  /*01d0*/  LOP3.LUT R3, R0, 0xff0, RZ, 0xc0, !PT ;  /* 0x00000ff000037812 */ /* 0x000fd600078ec0ff */
[----:B-12-4-:R-:W-:Y:S05]  /*01e0*/  @P0 BRA `(.L_x_20) ;  /* 0x0000000000d40947 */ /* 0x016fea0003800000 */
[----:B------:R-:W-:Y:S02]  /*01f0*/  IMAD R27, R27, UR9, RZ ;  /* 0x000000091b1b7c24 */ /* 0x000fe4000f8e02ff */
[----:B------:R-:W-:-:S07]  /*0200*/  IMAD R0, R26, 0x8000, R3 ;  /* 0x000080001a007824 */ /* 0x000fce00078e0203 */
.L_x_21:
[C---:B0-----:R-:W-:Y:S01]  /*0210*/  LOP3.LUT R2, R0.reuse, UR15, RZ, 0xc0, !PT ;  /* 0x0000000f00027c12 */ /* 0x041fe2000f8ec0ff */
[C---:B------:R-:W-:Y:S02]  /*0220*/  VIADD R20, R0.reuse, 0x2000 ;  /* 0x0000200000147836 */ /* 0x040fe40000000000 */
[C---:B------:R-:W-:Y:S02]  /*0230*/  VIADD R22, R0.reuse, 0x4000 ;  /* 0x0000400000167836 */ /* 0x040fe40000000000 */
[----:B------:R-:W-:Y:S01]  /*0240*/  VIADD R24, R0, 0x6000 ;  /* 0x0000600000187836 */ /* 0x000fe20000000000 */
[----:B------:R-:W0:Y:S01]  /*0250*/  POPC R2, R2 ;  /* 0x0000000200027309 */ /* 0x000e220000000000 */
[----:B------:R-:W-:Y:S01]  /*0260*/  LOP3.LUT R4, R20, UR15, RZ, 0xc0, !PT ;  /* 0x0000000f14047c12 */ /* 0x000fe2000f8ec0ff */
[----:B------:R-:W-:Y:S01]  /*0270*/  IMAD.U32 R3, RZ, RZ, UR4 ;  /* 0x00000004ff037e24 */ /* 0x000fe2000f8e00ff */
[----:B------:R-:W-:Y:S01]  /*0280*/  LOP3.LUT R5, R22, UR15, RZ, 0xc0, !PT ;  /* 0x0000000f16057c12 */ /* 0x000fe2000f8ec0ff */
[----:B------:R-:W-:Y:S01]  /*0290*/  IMAD.U32 R7, RZ, RZ, UR4 ;  /* 0x00000004ff077e24 */ /* 0x000fe2000f8e00ff */
[----:B------:R-:W-:Y:S01]  /*02a0*/  LOP3.LUT R6, R24, UR15, RZ, 0xc0, !PT ;  /* 0x0000000f18067c12 */ /* 0x000fe2000f8ec0ff */
[----:B------:R-:W-:-:S02]  /*02b0*/  IMAD.U32 R8, RZ, RZ, UR4 ;  /* 0x00000004ff087e24 */ /* 0x000fc4000f8e00ff */
[----:B------:R-:W1:Y:S01]  /*02c0*/  POPC R4, R4 ;  /* 0x0000000400047309 */ /* 0x000e620000000000 */
[----:B------:R-:W-:Y:S01]  /*02d0*/  IMAD.U32 R9, RZ, RZ, UR4 ;  /* 0x00000004ff097e24 */ /* 0x000fe2000f8e00ff */
[----:B0-----:R-:W-:-:S06]  /*02e0*/  LOP3.LUT R3, R3, 0x1, R2, 0x78, !PT ;  /* 0x0000000103037812 */ /* 0x001fcc00078e7802 */
[----:B------:R-:W0:Y:S01]  /*02f0*/  POPC R5, R5 ;  /* 0x0000000500057309 */ /* 0x000e220000000000 */
[----:B------:R-:W-:Y:S01]  /*0300*/  IMAD R2, R3, 0x1000, R0 ;  /* 0x0000100003027824 */ /* 0x000fe200078e0200 */
[----:B-1----:R-:W-:-:S06]  /*0310*/  LOP3.LUT R3, R7, 0x1, R4, 0x78, !PT ;  /* 0x0000000107037812 */ /* 0x002fcc00078e7804 */
[----:B------:R-:W1:Y:S01]  /*0320*/  POPC R6, R6 ;  /* 0x0000000600067309 */ /* 0x000e620000000000 */
[----:B------:R-:W-:Y:S01]  /*0330*/  IADD3 R16, P0, PT, R2, UR11, RZ ;  /* 0x0000000b02107c10 */ /* 0x000fe2000ff1e0ff */
[----:B------:R-:W-:-:S04]  /*0340*/  IMAD R20, R3, 0x1000, R20 ;  /* 0x0000100003147824 */ /* 0x000fc800078e0214 */
[----:B------:R-:W-:Y:S01]  /*0350*/  IMAD.X R17, RZ, RZ, UR16, P0 ;  /* 0x00000010ff117e24 */ /* 0x000fe200080e06ff */
[----:B0-----:R-:W-:Y:S02]  /*0360*/  LOP3.LUT R7, R8, 0x1, R5, 0x78, !PT ;  /* 0x0000000108077812 */ /* 0x001fe400078e7805 */
[----:B------:R-:W-:-:S03]  /*0370*/  IADD3 R12, P0, PT, R20, UR11, RZ ;  /* 0x0000000b140c7c10 */ /* 0x000fc6000ff1e0ff */
[----:B------:R-:W-:Y:S01]  /*0380*/  IMAD R22, R7, 0x1000, R22 ;  /* 0x0000100007167824 */ /* 0x000fe200078e0216 */
[----:B------:R-:W2:Y:S01]  /*0390*/  LDG.E.128 R16, desc[UR12][R16.64] ;  /* 0x0000000c10107981 */ /* 0x000ea2000c1e1d00 */
[----:B-1----:R-:W-:-:S03]  /*03a0*/  LOP3.LUT R5, R9, 0x1, R6, 0x78, !PT ;  /* 0x0000000109057812 */ /* 0x002fc600078e7806 */
[----:B------:R-:W-:Y:S02]  /*03b0*/  IADD3 R8, P1, PT, R22, UR11, RZ ;  /* 0x0000000b16087c10 */ /* 0x000fe4000ff3e0ff */
[----:B------:R-:W-:Y:S02]  /*03c0*/  IMAD R24, R5, 0x1000, R24 ;  /* 0x0000100005187824 */ /* 0x000fe400078e0218 */
[----:B------:R-:W-:-:S03]  /*03d0*/  IMAD.X R13, RZ, RZ, UR16, P0 ;  /* 0x00000010ff0d7e24 */ /* 0x000fc600080e06ff */
[----:B------:R-:W-:Y:S01]  /*03e0*/  IADD3 R4, P2, PT, R24, UR11, RZ ;  /* 0x0000000b18047c10 */ /* 0x000fe2000ff5e0ff */
[----:B------:R-:W-:Y:S02]  /*03f0*/  IMAD.X R9, RZ, RZ, UR16, P1 ;  /* 0x00000010ff097e24 */ /* 0x000fe400088e06ff */
[----:B------:R-:W3:Y:S01]  /*0400*/  LDG.E.128 R12, desc[UR12][R12.64] ;  /* 0x0000000c0c0c7981 */ /* 0x000ee2000c1e1d00 */
[----:B------:R-:W-:-:S03]  /*0410*/  IADD3.X R5, PT, PT, RZ, UR16, RZ, P2, !PT ;  /* 0x00000010ff057c10 */ /* 0x000fc600097fe4ff */
[----:B------:R-:W4:Y:S04]  /*0420*/  LDG.E.128 R8, desc[UR12][R8.64] ;  /* 0x0000000c08087981 */ /* 0x000f28000c1e1d00 */
[----:B------:R-:W5:Y:S01]  /*0430*/  LDG.E.128 R4, desc[UR12][R4.64] ;  /* 0x0000000c04047981 */ /* 0x000f62000c1e1d00 */
[----:B------:R-:W-:Y:S02]  /*0440*/  IADD3 R2, P0, PT, R2, UR18, RZ ;  /* 0x0000001202027c10 */ /* 0x000fe4000ff1e0ff */
[----:B------:R-:W-:-:S03]  /*0450*/  IADD3 R22, P1, PT, R22, UR18, RZ ;  /* 0x0000001216167c10 */ /* 0x000fc6000ff3e0ff */
[----:B------:R-:W-:Y:S01]  /*0460*/  IMAD.X R3, RZ, RZ, UR19, P0 ;  /* 0x00000013ff037e24 */ /* 0x000fe200080e06ff */
[----:B------:R-:W-:Y:S02]  /*0470*/  IADD3 R20, P0, PT, R20, UR18, RZ ;  /* 0x0000001214147c10 */ /* 0x000fe4000ff1e0ff */
[----:B------:R-:W-:Y:S01]  /*0480*/  IADD3 R24, P2, PT, R24, UR18, RZ ;  /* 0x0000001218187c10 */ /* 0x000fe2000ff5e0ff */
[----:B------:R-:W-:Y:S02]  /*0490*/  IMAD.X R23, RZ, RZ, UR19, P1 ;  /* 0x00000013ff177e24 */ /* 0x000fe400088e06ff */
[----:B------:R-:W-:Y:S02]  /*04a0*/  IMAD.X R21, RZ, RZ, UR19, P0 ;  /* 0x00000013ff157e24 */ /* 0x000fe400080e06ff */
[----:B------:R-:W-:Y:S02]  /*04b0*/  IMAD.X R25, RZ, RZ, UR19, P2 ;  /* 0x00000013ff197e24 */ /* 0x000fe400090e06ff */
        /* <DEDUP_REMOVED lines=8> */
.L_x_20:
[----:B------:R-:W-:Y:S05]  /*0540*/  BSYNC.RECONVERGENT B0 ;  /* 0x0000000000007941 */ /* 0x000fea0003800200 */
.L_x_19:
        /* <DEDUP_REMOVED lines=8> */
[----:B------:R-:W-:Y:S02]  /*05d0*/  IMAD.SHL.U32 R4, R4, 0x10, RZ ;  /* 0x0000001004047824 */ /* 0x000fe400078e00ff */
[----:B------:R-:W-:Y:S02]  /*05e0*/  IMAD.U32 R5, RZ, RZ, UR14 ;  /* 0x0000000eff057e24 */ /* 0x000fe4000f8e00ff */
[----:B------:R-:W-:Y:S01]  /*05f0*/  IMAD.U32 R3, RZ, RZ, UR7 ;  /* 0x00000007ff037e24 */ /* 0x000fe2000f8e00ff */
[----:B------:R-:W-:-:S04]  /*0600*/  LOP3.LUT R0, R4, 0xff0, RZ, 0xc0, !PT ;  /* 0x00000ff004007812 */ /* 0x000fc800078ec0ff */
[----:B------:R-:W-:-:S04]  /*0610*/  LOP3.LUT R0, R0, 0xffff8000, R5, 0xf8, !PT ;  /* 0xffff800000007812 */ /* 0x000fc800078ef805 */
[----:B------:R-:W-:-:S04]  /*0620*/  LEA R0, R3, R0, 0xd ;  /* 0x0000000003007211 */ /* 0x000fc800078e68ff */
[----:B------:R-:W-:-:S06]  /*0630*/  LOP3.LUT R2, R0, UR15, RZ, 0xc0, !PT ;  /* 0x0000000f00027c12 */ /* 0x000fcc000f8ec0ff */
        /* <DEDUP_REMOVED lines=11> */
[----:B------:R-:W-:-:S05]  /*06f0*/  IADD3 R2, P0, PT, R0, UR11, RZ ;  /* 0x0000000b00027c10 */ /* 0x000fca000ff1e0ff */
[----:B0-----:R-:W-:Y:S01]  /*0700*/  IMAD.X R3, RZ, RZ, UR4, P0 ;  /* 0x00000004ff037e24 */ /* 0x001fe200080e06ff */
[----:B------:R-:W0:Y:S04]  /*0710*/  LDCU.64 UR4, c[0x0][0x380] ;  /* 0x00007000ff0477ac */ /* 0x000e280008000a00 */
[----:B------:R-:W2:Y:S01]  /*0720*/  LDG.E.128 R8, desc[UR12][R2.64] ;  /* 0x0000000c02087981 */ /* 0x000ea2000c1e1d00 */
[----:B0-----:R-:W-:-:S05]  /*0730*/  IADD3 R4, P0, PT, R0, UR4, RZ ;  /* 0x0000000400047c10 */ /* 0x001fca000ff1e0ff */
[----:B------:R-:W-:-:S05]  /*0740*/  IMAD.X R5, RZ, RZ, UR5, P0 ;  /* 0x00000005ff057e24 */ /* 0x000fca00080e06ff */
[----:B--2---:R-:W-:Y:S01]  /*0750*/  STG.E.128 desc[UR12][R4.64], R8 ;  /* 0x0000000804007986 */ /* 0x004fe2000c101d0c */
[----:B------:R-:W-:Y:S05]  /*0760*/  EXIT ;  /* 0x000000000000794d */ /* 0x000fea0003800000 */
.L_x_22:
[----:B------:R-:W-:-:S04]  /*0770*/  UISETP.NE.AND UP0, UPT, UR8, UR10, UPT ;  /* 0x0000000a0800728c */ /* 0x000fc8000bf05270 */
[----:B------:R-:W-:-:S06]  /*0780*/  UISETP.NE.OR UP0, UPT, UR7, -0x1, UP0 ;  /* 0xffffffff0700788c */ /* 0x000fcc0008705670 */
[----:B------:R-:W-:-:S13]  /*0790*/  PLOP3.LUT P0, PT, PT, PT, UP0, 0x80, 0x8 ;  /* 0x000000000008781c */ /* 0x000fda0003f0f008 */
[----:B------:R-:W-:Y:S05]  /*07a0*/  @P0 EXIT ;  /* 0x000000000000094d */ /* 0x000fea0003800000 */
[----:B------:R-:W-:-:S06]  /*07b0*/  ULOP3.LUT UR4, UR14, 0xf, URZ, 0xc0, !UPT ;  /* 0x0000000f0e047892 */ /* 0x000fcc000f8ec0ff */
[----:B------:R-:W-:-:S05]  /*07c0*/  IMAD.U32 R3, RZ, RZ, UR4 ;  /* 0x00000004ff037e24 */ /* 0x000fca000f8e00ff */
[----:B------:R-:W-:-:S04]  /*07d0*/  IADD3 R4, PT, PT, -R3, UR14, R4 ;  /* 0x0000000e03047c10 */ /* 0x000fc8000fffe104 */
[----:B------:R-:W-:-:S13]  /*07e0*/  ISETP.GE.U32.AND P0, PT, R4, UR14, PT ;  /* 0x0000000e04007c0c */ /* 0x000fda000bf06070 */
[----:B------:R-:W-:Y:S05]  /*07f0*/  @P0 EXIT ;  /* 0x000000000000094d */ /* 0x000fea0003800000 */
[----:B------:R-:W0:Y:S01]  /*0800*/  LDCU UR4, c[0x0][0x38c] ;  /* 0x00007180ff0477ac */ /* 0x000e220008000800 */
[----:B------:R-:W-:-:S05]  /*0810*/  IADD3 R2, P0, PT, R4, UR11, RZ ;  /* 0x0000000b04027c10 */ /* 0x000fca000ff1e0ff */
[----:B0-----:R-:W-:Y:S01]  /*0820*/  IMAD.X R3, RZ, RZ, UR4, P0 ;  /* 0x00000004ff037e24 */ /* 0x001fe200080e06ff */
[----:B------:R-:W0:Y:S05]  /*0830*/  LDCU.64 UR4, c[0x0][0x380] ;  /* 0x00007000ff0477ac */ /* 0x000e2a0008000a00 */
[----:B------:R-:W2:Y:S01]  /*0840*/  LDG.E.U8 R3, desc[UR12][R2.64] ;  /* 0x0000000c02037981 */ /* 0x000ea2000c1e1100 */
[----:B0-----:R-:W-:-:S05]  /*0850*/  IADD3 R4, P0, PT, R4, UR4, RZ ;  /* 0x0000000404047c10 */ /* 0x001fca000ff1e0ff */
[----:B------:R-:W-:-:S05]  /*0860*/  IMAD.X R5, RZ, RZ, UR5, P0 ;  /* 0x00000005ff057e24 */ /* 0x000fca00080e06ff */
[----:B--2---:R-:W-:Y:S01]  /*0870*/  STG.E.U8 desc[UR12][R4.64], R3 ;  /* 0x0000000304007986 */ /* 0x004fe2000c10110c */
[----:B------:R-:W-:Y:S05]  /*0880*/  EXIT ;  /* 0x000000000000794d */ /* 0x000fea0003800000 */
.L_x_23:
        /* <DEDUP_REMOVED lines=15> */
.L_x_27:


//--------------------- .nv.shared.reserved.0     --------------------------
	.section	.nv.shared.reserved.0,"aw",@nobits
	.weak		__nv_reservedSMEM_offset_0_alias
	.size		__nv_reservedSMEM_offset_0_alias, 0, 64
	.other		__nv_reservedSMEM_offset_0_alias,@"STO_CUDA_RESERVED_SHARED STV_DEFAULT"
__nv_reservedSMEM_offset_0_alias:
	.zero		0
	.zero		64


//--------------------- .nv.constant0.side_aware_memcpy_unaligned_64 --------------------------
	.section	.nv.constant0.side_aware_memcpy_unaligned_64,"a",@progbits
	.sectionflags	@""
	.align	4
.nv.constant0.side_aware_memcpy_unaligned_64:
	.zero		1128


//--------------------- .nv.constant0.side_aware_memcpy_unaligned_32 --------------------------
	.section	.nv.constant0.side_aware_memcpy_unaligned_32,"a",@progbits
	.sectionflags	@""
	.align	4
.nv.constant0.side_aware_memcpy_unaligned_32:
	.zero		1124


//--------------------- .nv.constant0.side_aware_memcpy_aligned_64 --------------------------
	.section	.nv.constant0.side_aware_memcpy_aligned_64,"a",@progbits
	.sectionflags	@""
	.align	4
.nv.constant0.side_aware_memcpy_aligned_64:
	.zero		1128


//--------------------- .nv.constant0.side_aware_memcpy_aligned_32 --------------------------
	.section	.nv.constant0.side_aware_memcpy_aligned_32,"a",@progbits
	.sectionflags	@""
	.align	4
.nv.constant0.side_aware_memcpy_aligned_32:
	.zero		1124


//--------------------- SYMBOLS --------------------------

	.type		.nv.reservedSmem.offset0,@object
	.size		.nv.reservedSmem.offset0,0x4
